//
// Generated by NVIDIA NVVM Compiler
//
// Compiler Build ID: CL-36424714
// Cuda compilation tools, release 13.0, V13.0.88
// Based on NVVM 20.0.0
//

.version 9.0
.target sm_100
.address_size 64

	// .globl	_Z24sequentialTransferKernelP11SharedState
.extern .func  (.param .b32 func_retval0) vprintf
(
	.param .b64 vprintf_param_0,
	.param .b64 vprintf_param_1
)
;
.global .align 1 .b8 $str[53] = {42, 42, 42, 32, 83, 116, 97, 114, 116, 32, 98, 101, 110, 99, 104, 109, 97, 114, 107, 32, 115, 101, 113, 117, 101, 110, 116, 105, 97, 108, 32, 100, 101, 118, 105, 99, 101, 32, 116, 114, 97, 110, 115, 102, 101, 114, 115, 32, 42, 42, 42, 10};
.global .align 1 .b8 $str$1[52] = {98, 117, 102, 102, 101, 114, 83, 105, 122, 101, 32, 37, 108, 108, 100, 32, 114, 101, 112, 101, 116, 105, 116, 105, 111, 110, 115, 32, 37, 100, 32, 109, 101, 97, 115, 117, 114, 101, 100, 67, 108, 111, 99, 107, 115, 32, 37, 108, 108, 100, 10};

.visible .entry _Z24sequentialTransferKernelP11SharedState(
	.param .u64 .ptr .align 1 _Z24sequentialTransferKernelP11SharedState_param_0
)
{
	.local .align 8 .b8 	__local_depot0[24];
	.reg .b64 	%SP;
	.reg .b64 	%SPL;
	.reg .pred 	%p<87>;
	.reg .b16 	%rs<41>;
	.reg .b32 	%r<114>;
	.reg .b64 	%rd<218>;

	mov.u64 	%SPL, __local_depot0;
	cvta.local.u64 	%SP, %SPL;
	ld.param.u64 	%rd83, [_Z24sequentialTransferKernelP11SharedState_param_0];
	cvta.to.global.u64 	%rd1, %rd83;
	// begin inline asm
	mov.u64 	%rd82, %clock64;
	// end inline asm
	ld.global.u64 	%rd84, [%rd1+24];
	mov.u32 	%r1, %tid.x;
	mov.u32 	%r26, %ntid.x;
	mov.u32 	%r2, %ctaid.x;
	mad.lo.s32 	%r3, %r26, %r2, %r1;
	mul.wide.s32 	%rd85, %r3, 8;
	add.s64 	%rd86, %rd84, %rd85;
	ld.u64 	%rd3, [%rd86];
	and.b32  	%r4, %r3, 1;
	shr.u32 	%r27, %r3, 31;
	add.s32 	%r28, %r3, %r27;
	and.b32  	%r29, %r28, -2;
	xor.b32  	%r30, %r4, 1;
	or.b32  	%r5, %r29, %r30;
	setp.ne.s32 	%p1, %r3, 0;
	@%p1 bra 	$L__BB0_2;
	mov.u64 	%rd87, $str;
	cvta.global.u64 	%rd88, %rd87;
	{ // callseq 0, 0
	.param .b64 param0;
	st.param.b64 	[param0], %rd88;
	.param .b64 param1;
	st.param.b64 	[param1], 0;
	.param .b32 retval0;
	call.uni (retval0), 
	vprintf, 
	(
	param0, 
	param1
	);
	ld.param.b32 	%r31, [retval0];
	} // callseq 0
$L__BB0_2:
	// begin inline asm
	mov.u32 %r33, %envreg2;
	// end inline asm
	cvt.u64.u32 	%rd89, %r33;
	// begin inline asm
	mov.u32 %r34, %envreg1;
	// end inline asm
	cvt.u64.u32 	%rd90, %r34;
	shl.b64 	%rd91, %rd90, 32;
	or.b64  	%rd4, %rd91, %rd89;
	add.s64 	%rd5, %rd4, 4;
	mov.u32 	%r36, %tid.y;
	add.s32 	%r37, %r1, %r36;
	mov.u32 	%r38, %tid.z;
	or.b32  	%r6, %r37, %r38;
	mov.u32 	%r39, %nctaid.x;
	mov.u32 	%r40, %nctaid.y;
	mul.lo.s32 	%r41, %r39, %r40;
	mov.u32 	%r42, %nctaid.z;
	mul.lo.s32 	%r43, %r41, %r42;
	mov.u32 	%r44, %ctaid.y;
	add.s32 	%r45, %r2, %r44;
	mov.u32 	%r46, %ctaid.z;
	neg.s32 	%r47, %r46;
	setp.eq.s32 	%p2, %r45, %r47;
	sub.s32 	%r48, -2147483647, %r43;
	selp.b32 	%r7, %r48, 1, %p2;
	mov.b32 	%r111, 0;
	mul.wide.s32 	%rd117, %r5, 32;
$L__BB0_3:
	setp.ne.s64 	%p3, %rd4, 0;
	mov.b32 	%r49, 1;
	shl.b32 	%r50, %r49, %r111;
	cvt.u64.u32 	%rd6, %r50;
	mul.wide.u32 	%rd92, %r111, 4;
	add.s64 	%rd7, %rd1, %rd92;
	ld.global.u32 	%r9, [%rd7+176];
	@%p3 bra 	$L__BB0_5;
	// begin inline asm
	trap;
	// end inline asm
$L__BB0_5:
	setp.ne.s32 	%p4, %r6, 0;
	barrier.sync 	0;
	@%p4 bra 	$L__BB0_8;
	// begin inline asm
	atom.add.release.gpu.u32 %r51,[%rd5],%r7;
	// end inline asm
$L__BB0_7:
	// begin inline asm
	ld.acquire.gpu.u32 %r53,[%rd5];
	// end inline asm
	xor.b32  	%r54, %r53, %r51;
	setp.gt.s32 	%p5, %r54, -1;
	@%p5 bra 	$L__BB0_7;
$L__BB0_8:
	setp.ne.s64 	%p6, %rd4, 0;
	barrier.sync 	0;
	// begin inline asm
	mov.u64 	%rd95, %clock64;
	// end inline asm
	@%p6 bra 	$L__BB0_10;
	// begin inline asm
	trap;
	// end inline asm
$L__BB0_10:
	setp.ne.s32 	%p7, %r6, 0;
	barrier.sync 	0;
	@%p7 bra 	$L__BB0_13;
	// begin inline asm
	atom.add.release.gpu.u32 %r55,[%rd5],%r7;
	// end inline asm
$L__BB0_12:
	// begin inline asm
	ld.acquire.gpu.u32 %r57,[%rd5];
	// end inline asm
	xor.b32  	%r58, %r57, %r55;
	setp.gt.s32 	%p8, %r58, -1;
	@%p8 bra 	$L__BB0_12;
$L__BB0_13:
	barrier.sync 	0;
	setp.lt.s32 	%p9, %r9, 1;
	@%p9 bra 	$L__BB0_58;
	mov.b32 	%r112, 0;
$L__BB0_15:
	setp.ne.s32 	%p10, %r4, 0;
	@%p10 bra 	$L__BB0_34;
	ld.global.u64 	%rd116, [%rd1+16];
	add.s64 	%rd9, %rd116, %rd117;
$L__BB0_17:
	ld.volatile.u8 	%rs11, [%rd9+16];
	setp.ne.s16 	%p21, %rs11, 0;
	@%p21 bra 	$L__BB0_17;
	ld.volatile.u8 	%rs12, [%rd9+17];
	setp.ne.s16 	%p22, %rs12, 0;
	@%p22 bra 	$L__BB0_17;
	st.volatile.u64 	[%rd9], %rd3;
	st.volatile.u64 	[%rd9+24], %rd6;
	ld.global.u64 	%rd207, [%rd1+16];
	add.s64 	%rd11, %rd207, %rd117;
$L__BB0_20:
	ld.volatile.u64 	%rd119, [%rd11];
	setp.eq.s64 	%p23, %rd119, 0;
	@%p23 bra 	$L__BB0_20;
	ld.volatile.u64 	%rd120, [%rd11+8];
	setp.eq.s64 	%p24, %rd120, 0;
	@%p24 bra 	$L__BB0_20;
	ld.volatile.u64 	%rd12, [%rd11+8];
	ld.volatile.u64 	%rd13, [%rd11];
	ld.volatile.u64 	%rd14, [%rd11+24];
	setp.eq.s64 	%p25, %rd14, 0;
	@%p25 bra 	$L__BB0_26;
	mov.b64 	%rd206, 0;
$L__BB0_24:
	add.s64 	%rd122, %rd13, %rd206;
	ld.u8 	%rs13, [%rd122];
	add.s64 	%rd123, %rd12, %rd206;
	st.u8 	[%rd123], %rs13;
	add.s64 	%rd206, %rd206, 1;
	setp.lt.u64 	%p26, %rd206, %rd14;
	@%p26 bra 	$L__BB0_24;
	ld.global.u64 	%rd207, [%rd1+16];
$L__BB0_26:
	mul.wide.s32 	%rd124, %r5, 32;
	add.s64 	%rd125, %rd207, %rd124;
	mov.b64 	%rd126, 0;
	st.volatile.u64 	[%rd125], %rd126;
	st.volatile.u64 	[%rd125+8], %rd126;
	mov.b16 	%rs14, 1;
	st.volatile.u8 	[%rd125+16], %rs14;
	st.volatile.u8 	[%rd125+17], %rs14;
	ld.global.u64 	%rd127, [%rd1+16];
	add.s64 	%rd128, %rd127, %rd124;
	add.s64 	%rd19, %rd128, 16;
$L__BB0_27:
	ld.volatile.u8 	%rs15, [%rd19];
	setp.eq.s16 	%p27, %rs15, 0;
	@%p27 bra 	$L__BB0_27;
	mov.b16 	%rs16, 0;
	st.volatile.u8 	[%rd19], %rs16;
	ld.global.u64 	%rd129, [%rd1+16];
	mul.wide.s32 	%rd130, %r3, 32;
	add.s64 	%rd20, %rd129, %rd130;
$L__BB0_29:
	ld.volatile.u8 	%rs17, [%rd20+17];
	setp.ne.s16 	%p28, %rs17, 0;
	@%p28 bra 	$L__BB0_29;
	ld.volatile.u8 	%rs18, [%rd20+16];
	setp.ne.s16 	%p29, %rs18, 0;
	@%p29 bra 	$L__BB0_29;
	st.volatile.u64 	[%rd20+8], %rd3;
	st.volatile.u64 	[%rd20+24], %rd6;
	ld.global.u64 	%rd131, [%rd1+16];
	mul.wide.s32 	%rd132, %r3, 32;
	add.s64 	%rd133, %rd131, %rd132;
	add.s64 	%rd21, %rd133, 17;
$L__BB0_32:
	ld.volatile.u8 	%rs19, [%rd21];
	setp.eq.s16 	%p30, %rs19, 0;
	@%p30 bra 	$L__BB0_32;
	mov.b16 	%rs20, 0;
	st.volatile.u8 	[%rd21], %rs20;
	bra.uni 	$L__BB0_52;
$L__BB0_34:
	ld.global.u64 	%rd98, [%rd1+16];
	mul.wide.s32 	%rd99, %r3, 32;
	add.s64 	%rd22, %rd98, %rd99;
$L__BB0_35:
	ld.volatile.u8 	%rs1, [%rd22+17];
	setp.ne.s16 	%p11, %rs1, 0;
	@%p11 bra 	$L__BB0_35;
	ld.volatile.u8 	%rs2, [%rd22+16];
	setp.ne.s16 	%p12, %rs2, 0;
	@%p12 bra 	$L__BB0_35;
	st.volatile.u64 	[%rd22+8], %rd3;
	st.volatile.u64 	[%rd22+24], %rd6;
	ld.global.u64 	%rd100, [%rd1+16];
	mul.wide.s32 	%rd101, %r3, 32;
	add.s64 	%rd102, %rd100, %rd101;
	add.s64 	%rd23, %rd102, 17;
$L__BB0_38:
	ld.volatile.u8 	%rs3, [%rd23];
	setp.eq.s16 	%p13, %rs3, 0;
	@%p13 bra 	$L__BB0_38;
	mov.b16 	%rs4, 0;
	st.volatile.u8 	[%rd23], %rs4;
	ld.global.u64 	%rd103, [%rd1+16];
	mul.wide.s32 	%rd104, %r5, 32;
	add.s64 	%rd24, %rd103, %rd104;
$L__BB0_40:
	ld.volatile.u8 	%rs5, [%rd24+16];
	setp.ne.s16 	%p14, %rs5, 0;
	@%p14 bra 	$L__BB0_40;
	ld.volatile.u8 	%rs6, [%rd24+17];
	setp.ne.s16 	%p15, %rs6, 0;
	@%p15 bra 	$L__BB0_40;
	st.volatile.u64 	[%rd24], %rd3;
	st.volatile.u64 	[%rd24+24], %rd6;
	ld.global.u64 	%rd209, [%rd1+16];
	mul.wide.s32 	%rd105, %r5, 32;
	add.s64 	%rd26, %rd209, %rd105;
$L__BB0_43:
	ld.volatile.u64 	%rd106, [%rd26];
	setp.eq.s64 	%p16, %rd106, 0;
	@%p16 bra 	$L__BB0_43;
	ld.volatile.u64 	%rd107, [%rd26+8];
	setp.eq.s64 	%p17, %rd107, 0;
	@%p17 bra 	$L__BB0_43;
	ld.volatile.u64 	%rd27, [%rd26+8];
	ld.volatile.u64 	%rd28, [%rd26];
	ld.volatile.u64 	%rd29, [%rd26+24];
	setp.eq.s64 	%p18, %rd29, 0;
	@%p18 bra 	$L__BB0_49;
	mov.b64 	%rd208, 0;
$L__BB0_47:
	add.s64 	%rd109, %rd28, %rd208;
	ld.u8 	%rs7, [%rd109];
	add.s64 	%rd110, %rd27, %rd208;
	st.u8 	[%rd110], %rs7;
	add.s64 	%rd208, %rd208, 1;
	setp.lt.u64 	%p19, %rd208, %rd29;
	@%p19 bra 	$L__BB0_47;
	ld.global.u64 	%rd209, [%rd1+16];
$L__BB0_49:
	mul.wide.s32 	%rd111, %r5, 32;
	add.s64 	%rd112, %rd209, %rd111;
	mov.b64 	%rd113, 0;
	st.volatile.u64 	[%rd112], %rd113;
	st.volatile.u64 	[%rd112+8], %rd113;
	mov.b16 	%rs8, 1;
	st.volatile.u8 	[%rd112+16], %rs8;
	st.volatile.u8 	[%rd112+17], %rs8;
	ld.global.u64 	%rd114, [%rd1+16];
	add.s64 	%rd115, %rd114, %rd111;
	add.s64 	%rd34, %rd115, 16;
$L__BB0_50:
	ld.volatile.u8 	%rs9, [%rd34];
	setp.eq.s16 	%p20, %rs9, 0;
	@%p20 bra 	$L__BB0_50;
	mov.b16 	%rs10, 0;
	st.volatile.u8 	[%rd34], %rs10;
$L__BB0_52:
	setp.ne.s64 	%p31, %rd4, 0;
	@%p31 bra 	$L__BB0_54;
	// begin inline asm
	trap;
	// end inline asm
$L__BB0_54:
	setp.ne.s32 	%p32, %r6, 0;
	barrier.sync 	0;
	@%p32 bra 	$L__BB0_57;
	// begin inline asm
	atom.add.release.gpu.u32 %r60,[%rd5],%r7;
	// end inline asm
$L__BB0_56:
	// begin inline asm
	ld.acquire.gpu.u32 %r62,[%rd5];
	// end inline asm
	xor.b32  	%r63, %r62, %r60;
	setp.gt.s32 	%p33, %r63, -1;
	@%p33 bra 	$L__BB0_56;
$L__BB0_57:
	barrier.sync 	0;
	add.s32 	%r112, %r112, 1;
	setp.ne.s32 	%p34, %r112, %r9;
	@%p34 bra 	$L__BB0_15;
$L__BB0_58:
	setp.ne.s64 	%p35, %rd4, 0;
	@%p35 bra 	$L__BB0_60;
	// begin inline asm
	trap;
	// end inline asm
$L__BB0_60:
	setp.ne.s32 	%p36, %r6, 0;
	barrier.sync 	0;
	@%p36 bra 	$L__BB0_63;
	// begin inline asm
	atom.add.release.gpu.u32 %r64,[%rd5],%r7;
	// end inline asm
$L__BB0_62:
	// begin inline asm
	ld.acquire.gpu.u32 %r66,[%rd5];
	// end inline asm
	xor.b32  	%r67, %r66, %r64;
	setp.gt.s32 	%p37, %r67, -1;
	@%p37 bra 	$L__BB0_62;
$L__BB0_63:
	mul.wide.u32 	%rd139, %r111, 4;
	add.s64 	%rd35, %rd7, %rd139;
	setp.ne.s32 	%p38, %r3, 0;
	barrier.sync 	0;
	// begin inline asm
	mov.u64 	%rd138, %clock64;
	// end inline asm
	@%p38 bra 	$L__BB0_71;
	sub.s64 	%rd37, %rd138, %rd95;
	cvt.s64.s32 	%rd38, %r9;
	or.b64  	%rd140, %rd37, %rd38;
	and.b64  	%rd141, %rd140, -4294967296;
	setp.ne.s64 	%p39, %rd141, 0;
	@%p39 bra 	$L__BB0_66;
	cvt.u32.u64 	%r68, %rd38;
	cvt.u32.u64 	%r69, %rd37;
	div.u32 	%r70, %r69, %r68;
	cvt.u64.u32 	%rd210, %r70;
	bra.uni 	$L__BB0_67;
$L__BB0_66:
	div.s64 	%rd210, %rd37, %rd38;
$L__BB0_67:
	st.global.u64 	[%rd35+40], %rd210;
	and.b64  	%rd142, %rd210, -4294967296;
	setp.ne.s64 	%p40, %rd142, 0;
	@%p40 bra 	$L__BB0_69;
	cvt.u32.u64 	%r71, %rd210;
	div.u32 	%r72, 100000000, %r71;
	cvt.u64.u32 	%rd211, %r72;
	bra.uni 	$L__BB0_70;
$L__BB0_69:
	div.s64 	%rd211, 100000000, %rd210;
$L__BB0_70:
	cvt.u32.u64 	%r73, %rd211;
	add.s32 	%r74, %r73, 1;
	st.global.u32 	[%rd7+176], %r74;
	add.u64 	%rd143, %SP, 0;
	add.u64 	%rd144, %SPL, 0;
	st.local.u64 	[%rd144], %rd6;
	st.local.u32 	[%rd144+8], %r9;
	st.local.u64 	[%rd144+16], %rd210;
	mov.u64 	%rd145, $str$1;
	cvta.global.u64 	%rd146, %rd145;
	{ // callseq 1, 0
	.param .b64 param0;
	st.param.b64 	[param0], %rd146;
	.param .b64 param1;
	st.param.b64 	[param1], %rd143;
	.param .b32 retval0;
	call.uni (retval0), 
	vprintf, 
	(
	param0, 
	param1
	);
	ld.param.b32 	%r75, [retval0];
	} // callseq 1
$L__BB0_71:
	setp.ne.s64 	%p41, %rd4, 0;
	@%p41 bra 	$L__BB0_73;
	// begin inline asm
	trap;
	// end inline asm
$L__BB0_73:
	setp.ne.s32 	%p42, %r6, 0;
	barrier.sync 	0;
	@%p42 bra 	$L__BB0_76;
	// begin inline asm
	atom.add.release.gpu.u32 %r77,[%rd5],%r7;
	// end inline asm
$L__BB0_75:
	// begin inline asm
	ld.acquire.gpu.u32 %r79,[%rd5];
	// end inline asm
	xor.b32  	%r80, %r79, %r77;
	setp.gt.s32 	%p43, %r80, -1;
	@%p43 bra 	$L__BB0_75;
$L__BB0_76:
	setp.ne.s64 	%p44, %rd4, 0;
	barrier.sync 	0;
	ld.global.u32 	%r17, [%rd7+176];
	@%p44 bra 	$L__BB0_78;
	// begin inline asm
	trap;
	// end inline asm
$L__BB0_78:
	setp.ne.s32 	%p45, %r6, 0;
	barrier.sync 	0;
	@%p45 bra 	$L__BB0_81;
	// begin inline asm
	atom.add.release.gpu.u32 %r81,[%rd5],%r7;
	// end inline asm
$L__BB0_80:
	// begin inline asm
	ld.acquire.gpu.u32 %r83,[%rd5];
	// end inline asm
	xor.b32  	%r84, %r83, %r81;
	setp.gt.s32 	%p46, %r84, -1;
	@%p46 bra 	$L__BB0_80;
$L__BB0_81:
	setp.ne.s64 	%p47, %rd4, 0;
	barrier.sync 	0;
	// begin inline asm
	mov.u64 	%rd151, %clock64;
	// end inline asm
	@%p47 bra 	$L__BB0_83;
	// begin inline asm
	trap;
	// end inline asm
$L__BB0_83:
	setp.ne.s32 	%p48, %r6, 0;
	barrier.sync 	0;
	@%p48 bra 	$L__BB0_86;
	// begin inline asm
	atom.add.release.gpu.u32 %r85,[%rd5],%r7;
	// end inline asm
$L__BB0_85:
	// begin inline asm
	ld.acquire.gpu.u32 %r87,[%rd5];
	// end inline asm
	xor.b32  	%r88, %r87, %r85;
	setp.gt.s32 	%p49, %r88, -1;
	@%p49 bra 	$L__BB0_85;
$L__BB0_86:
	barrier.sync 	0;
	setp.lt.s32 	%p50, %r17, 1;
	@%p50 bra 	$L__BB0_131;
	mov.b32 	%r113, 0;
$L__BB0_88:
	setp.eq.s32 	%p51, %r4, 0;
	@%p51 bra 	$L__BB0_107;
	ld.global.u64 	%rd154, [%rd1+16];
	mul.wide.s32 	%rd155, %r3, 32;
	add.s64 	%rd46, %rd154, %rd155;
$L__BB0_90:
	ld.volatile.u8 	%rs21, [%rd46+17];
	setp.ne.s16 	%p52, %rs21, 0;
	@%p52 bra 	$L__BB0_90;
	ld.volatile.u8 	%rs22, [%rd46+16];
	setp.ne.s16 	%p53, %rs22, 0;
	@%p53 bra 	$L__BB0_90;
	st.volatile.u64 	[%rd46+8], %rd3;
	st.volatile.u64 	[%rd46+24], %rd6;
	ld.global.u64 	%rd156, [%rd1+16];
	mul.wide.s32 	%rd157, %r3, 32;
	add.s64 	%rd158, %rd156, %rd157;
	add.s64 	%rd47, %rd158, 17;
$L__BB0_93:
	ld.volatile.u8 	%rs23, [%rd47];
	setp.eq.s16 	%p54, %rs23, 0;
	@%p54 bra 	$L__BB0_93;
	mov.b16 	%rs24, 0;
	st.volatile.u8 	[%rd47], %rs24;
	ld.global.u64 	%rd159, [%rd1+16];
	mul.wide.s32 	%rd160, %r5, 32;
	add.s64 	%rd48, %rd159, %rd160;
$L__BB0_95:
	ld.volatile.u8 	%rs25, [%rd48+16];
	setp.ne.s16 	%p55, %rs25, 0;
	@%p55 bra 	$L__BB0_95;
	ld.volatile.u8 	%rs26, [%rd48+17];
	setp.ne.s16 	%p56, %rs26, 0;
	@%p56 bra 	$L__BB0_95;
	st.volatile.u64 	[%rd48], %rd3;
	st.volatile.u64 	[%rd48+24], %rd6;
	ld.global.u64 	%rd213, [%rd1+16];
	mul.wide.s32 	%rd161, %r5, 32;
	add.s64 	%rd50, %rd213, %rd161;
$L__BB0_98:
	ld.volatile.u64 	%rd162, [%rd50];
	setp.eq.s64 	%p57, %rd162, 0;
	@%p57 bra 	$L__BB0_98;
	ld.volatile.u64 	%rd163, [%rd50+8];
	setp.eq.s64 	%p58, %rd163, 0;
	@%p58 bra 	$L__BB0_98;
	ld.volatile.u64 	%rd51, [%rd50+8];
	ld.volatile.u64 	%rd52, [%rd50];
	ld.volatile.u64 	%rd53, [%rd50+24];
	setp.eq.s64 	%p59, %rd53, 0;
	@%p59 bra 	$L__BB0_104;
	mov.b64 	%rd212, 0;
$L__BB0_102:
	add.s64 	%rd165, %rd52, %rd212;
	ld.u8 	%rs27, [%rd165];
	add.s64 	%rd166, %rd51, %rd212;
	st.u8 	[%rd166], %rs27;
	add.s64 	%rd212, %rd212, 1;
	setp.lt.u64 	%p60, %rd212, %rd53;
	@%p60 bra 	$L__BB0_102;
	ld.global.u64 	%rd213, [%rd1+16];
$L__BB0_104:
	mul.wide.s32 	%rd167, %r5, 32;
	add.s64 	%rd168, %rd213, %rd167;
	mov.b64 	%rd169, 0;
	st.volatile.u64 	[%rd168], %rd169;
	st.volatile.u64 	[%rd168+8], %rd169;
	mov.b16 	%rs28, 1;
	st.volatile.u8 	[%rd168+16], %rs28;
	st.volatile.u8 	[%rd168+17], %rs28;
	ld.global.u64 	%rd170, [%rd1+16];
	add.s64 	%rd171, %rd170, %rd167;
	add.s64 	%rd58, %rd171, 16;
$L__BB0_105:
	ld.volatile.u8 	%rs29, [%rd58];
	setp.eq.s16 	%p61, %rs29, 0;
	@%p61 bra 	$L__BB0_105;
	mov.b16 	%rs30, 0;
	st.volatile.u8 	[%rd58], %rs30;
	bra.uni 	$L__BB0_125;
$L__BB0_107:
	ld.global.u64 	%rd172, [%rd1+16];
	mul.wide.s32 	%rd173, %r5, 32;
	add.s64 	%rd59, %rd172, %rd173;
$L__BB0_108:
	ld.volatile.u8 	%rs31, [%rd59+16];
	setp.ne.s16 	%p62, %rs31, 0;
	@%p62 bra 	$L__BB0_108;
	ld.volatile.u8 	%rs32, [%rd59+17];
	setp.ne.s16 	%p63, %rs32, 0;
	@%p63 bra 	$L__BB0_108;
	st.volatile.u64 	[%rd59], %rd3;
	st.volatile.u64 	[%rd59+24], %rd6;
	ld.global.u64 	%rd215, [%rd1+16];
	mul.wide.s32 	%rd174, %r5, 32;
	add.s64 	%rd61, %rd215, %rd174;
$L__BB0_111:
	ld.volatile.u64 	%rd175, [%rd61];
	setp.eq.s64 	%p64, %rd175, 0;
	@%p64 bra 	$L__BB0_111;
	ld.volatile.u64 	%rd176, [%rd61+8];
	setp.eq.s64 	%p65, %rd176, 0;
	@%p65 bra 	$L__BB0_111;
	ld.volatile.u64 	%rd62, [%rd61+8];
	ld.volatile.u64 	%rd63, [%rd61];
	ld.volatile.u64 	%rd64, [%rd61+24];
	setp.eq.s64 	%p66, %rd64, 0;
	@%p66 bra 	$L__BB0_117;
	mov.b64 	%rd214, 0;
$L__BB0_115:
	add.s64 	%rd178, %rd63, %rd214;
	ld.u8 	%rs33, [%rd178];
	add.s64 	%rd179, %rd62, %rd214;
	st.u8 	[%rd179], %rs33;
	add.s64 	%rd214, %rd214, 1;
	setp.lt.u64 	%p67, %rd214, %rd64;
	@%p67 bra 	$L__BB0_115;
	ld.global.u64 	%rd215, [%rd1+16];
$L__BB0_117:
	mul.wide.s32 	%rd180, %r5, 32;
	add.s64 	%rd181, %rd215, %rd180;
	mov.b64 	%rd182, 0;
	st.volatile.u64 	[%rd181], %rd182;
	st.volatile.u64 	[%rd181+8], %rd182;
	mov.b16 	%rs34, 1;
	st.volatile.u8 	[%rd181+16], %rs34;
	st.volatile.u8 	[%rd181+17], %rs34;
	ld.global.u64 	%rd183, [%rd1+16];
	add.s64 	%rd184, %rd183, %rd180;
	add.s64 	%rd69, %rd184, 16;
$L__BB0_118:
	ld.volatile.u8 	%rs35, [%rd69];
	setp.eq.s16 	%p68, %rs35, 0;
	@%p68 bra 	$L__BB0_118;
	mov.b16 	%rs36, 0;
	st.volatile.u8 	[%rd69], %rs36;
	ld.global.u64 	%rd185, [%rd1+16];
	mul.wide.s32 	%rd186, %r3, 32;
	add.s64 	%rd70, %rd185, %rd186;
$L__BB0_120:
	ld.volatile.u8 	%rs37, [%rd70+17];
	setp.ne.s16 	%p69, %rs37, 0;
	@%p69 bra 	$L__BB0_120;
	ld.volatile.u8 	%rs38, [%rd70+16];
	setp.ne.s16 	%p70, %rs38, 0;
	@%p70 bra 	$L__BB0_120;
	st.volatile.u64 	[%rd70+8], %rd3;
	st.volatile.u64 	[%rd70+24], %rd6;
	ld.global.u64 	%rd187, [%rd1+16];
	mul.wide.s32 	%rd188, %r3, 32;
	add.s64 	%rd189, %rd187, %rd188;
	add.s64 	%rd71, %rd189, 17;
$L__BB0_123:
	ld.volatile.u8 	%rs39, [%rd71];
	setp.eq.s16 	%p71, %rs39, 0;
	@%p71 bra 	$L__BB0_123;
	mov.b16 	%rs40, 0;
	st.volatile.u8 	[%rd71], %rs40;
$L__BB0_125:
	@%p47 bra 	$L__BB0_127;
	// begin inline asm
	trap;
	// end inline asm
$L__BB0_127:
	barrier.sync 	0;
	@%p48 bra 	$L__BB0_130;
	// begin inline asm
	atom.add.release.gpu.u32 %r90,[%rd5],%r7;
	// end inline asm
$L__BB0_129:
	// begin inline asm
	ld.acquire.gpu.u32 %r92,[%rd5];
	// end inline asm
	xor.b32  	%r93, %r92, %r90;
	setp.gt.s32 	%p74, %r93, -1;
	@%p74 bra 	$L__BB0_129;
$L__BB0_130:
	barrier.sync 	0;
	add.s32 	%r113, %r113, 1;
	setp.ne.s32 	%p75, %r113, %r17;
	@%p75 bra 	$L__BB0_88;
$L__BB0_131:
	@%p47 bra 	$L__BB0_133;
	// begin inline asm
	trap;
	// end inline asm
$L__BB0_133:
	barrier.sync 	0;
	@%p48 bra 	$L__BB0_136;
	// begin inline asm
	atom.add.release.gpu.u32 %r94,[%rd5],%r7;
	// end inline asm
$L__BB0_135:
	// begin inline asm
	ld.acquire.gpu.u32 %r96,[%rd5];
	// end inline asm
	xor.b32  	%r97, %r96, %r94;
	setp.gt.s32 	%p78, %r97, -1;
	@%p78 bra 	$L__BB0_135;
$L__BB0_136:
	setp.ne.s32 	%p79, %r3, 0;
	barrier.sync 	0;
	// begin inline asm
	mov.u64 	%rd194, %clock64;
	// end inline asm
	@%p79 bra 	$L__BB0_144;
	sub.s64 	%rd73, %rd194, %rd151;
	cvt.s64.s32 	%rd74, %r17;
	or.b64  	%rd195, %rd73, %rd74;
	and.b64  	%rd196, %rd195, -4294967296;
	setp.ne.s64 	%p80, %rd196, 0;
	@%p80 bra 	$L__BB0_139;
	cvt.u32.u64 	%r98, %rd74;
	cvt.u32.u64 	%r99, %rd73;
	div.u32 	%r100, %r99, %r98;
	cvt.u64.u32 	%rd216, %r100;
	bra.uni 	$L__BB0_140;
$L__BB0_139:
	div.s64 	%rd216, %rd73, %rd74;
$L__BB0_140:
	st.global.u64 	[%rd35+40], %rd216;
	and.b64  	%rd197, %rd216, -4294967296;
	setp.ne.s64 	%p81, %rd197, 0;
	@%p81 bra 	$L__BB0_142;
	cvt.u32.u64 	%r101, %rd216;
	div.u32 	%r102, 100000000, %r101;
	cvt.u64.u32 	%rd217, %r102;
	bra.uni 	$L__BB0_143;
$L__BB0_142:
	div.s64 	%rd217, 100000000, %rd216;
$L__BB0_143:
	cvt.u32.u64 	%r103, %rd217;
	add.s32 	%r104, %r103, 1;
	st.global.u32 	[%rd7+176], %r104;
	add.u64 	%rd198, %SP, 0;
	add.u64 	%rd199, %SPL, 0;
	st.local.u64 	[%rd199], %rd6;
	st.local.u32 	[%rd199+8], %r17;
	st.local.u64 	[%rd199+16], %rd216;
	mov.u64 	%rd200, $str$1;
	cvta.global.u64 	%rd201, %rd200;
	{ // callseq 2, 0
	.param .b64 param0;
	st.param.b64 	[param0], %rd201;
	.param .b64 param1;
	st.param.b64 	[param1], %rd198;
	.param .b32 retval0;
	call.uni (retval0), 
	vprintf, 
	(
	param0, 
	param1
	);
	ld.param.b32 	%r105, [retval0];
	} // callseq 2
$L__BB0_144:
	setp.ne.s64 	%p82, %rd4, 0;
	@%p82 bra 	$L__BB0_146;
	// begin inline asm
	trap;
	// end inline asm
$L__BB0_146:
	setp.ne.s32 	%p83, %r6, 0;
	barrier.sync 	0;
	@%p83 bra 	$L__BB0_149;
	// begin inline asm
	atom.add.release.gpu.u32 %r107,[%rd5],%r7;
	// end inline asm
$L__BB0_148:
	// begin inline asm
	ld.acquire.gpu.u32 %r109,[%rd5];
	// end inline asm
	xor.b32  	%r110, %r109, %r107;
	setp.gt.s32 	%p84, %r110, -1;
	@%p84 bra 	$L__BB0_148;
$L__BB0_149:
	barrier.sync 	0;
	add.s32 	%r111, %r111, 1;
	setp.ne.s32 	%p85, %r111, 17;
	@%p85 bra 	$L__BB0_3;
	setp.ne.s32 	%p86, %r3, 0;
	// begin inline asm
	mov.u64 	%rd204, %clock64;
	// end inline asm
	@%p86 bra 	$L__BB0_152;
	sub.s64 	%rd205, %rd204, %rd82;
	st.global.u64 	[%rd1+32], %rd205;
$L__BB0_152:
	ret;

}


// ===== COMPILED SASS (sm_100) =====

	.target	sm_100

	.elftype	@"ET_EXEC"


//--------------------- .note.nv.tkinfo           --------------------------
	.section	.note.nv.tkinfo,"",@"SHT_NOTE"
	.sectionflags	@"SHF_NOTE_NV_TKINFO"
	.tkinfo
        /*0018*/ 	.word	0x00000002
        /*0030*/ 	.string	""
        /*0030*/ 	.string	"ptxas"
        /*0030*/ 	.string	"Cuda compilation tools, release 13.0, V13.0.88"
        /*0030*/ 	.string	"Build cuda_13.0.r13.0/compiler.36424714_0"
        /*0030*/ 	.string	"-arch sm_100 -m 64 "



//--------------------- .note.nv.cuinfo           --------------------------
	.section	.note.nv.cuinfo,"",@"SHT_NOTE"
	.sectionflags	@"SHF_NOTE_NV_CUINFO"
        /*0018*/ 	.short	0x0002
        /*001a*/ 	.short	0x0064
        /*001c*/ 	.short	0x0082
	.zero		2


//--------------------- .nv.info                  --------------------------
	.section	.nv.info,"",@"SHT_CUDA_INFO"
	.align	4


	//----- nvinfo : EIATTR_REGCOUNT
	.align		4
        /*0000*/ 	.byte	0x04, 0x2f
        /*0002*/ 	.short	(.L_3 - .L_2)
	.align		4
.L_2:
        /*0004*/ 	.word	index@(_Z24sequentialTransferKernelP11SharedState)
        /*0008*/ 	.word	0x00000028


	//----- nvinfo : EIATTR_FRAME_SIZE
	.align		4
.L_3:
        /*000c*/ 	.byte	0x04, 0x11
        /*000e*/ 	.short	(.L_5 - .L_4)
	.align		4
.L_4:
        /*0010*/ 	.word	index@($__internal_0_$__cuda_sm20_div_s64)
        /*0014*/ 	.word	0x00000018


	//----- nvinfo : EIATTR_FRAME_SIZE
	.align		4
.L_5:
        /*0018*/ 	.byte	0x04, 0x11
        /*001a*/ 	.short	(.L_7 - .L_6)
	.align		4
.L_6:
        /*001c*/ 	.word	index@(_Z24sequentialTransferKernelP11SharedState)
        /*0020*/ 	.word	0x00000018


	//----- nvinfo : EIATTR_MIN_STACK_SIZE
	.align		4
.L_7:
        /*0024*/ 	.byte	0x04, 0x12
        /*0026*/ 	.short	(.L_9 - .L_8)
	.align		4
.L_8:
        /*0028*/ 	.word	index@(_Z24sequentialTransferKernelP11SharedState)
        /*002c*/ 	.word	0x00000018
.L_9:


//--------------------- .nv.compat                --------------------------
	.section	.nv.compat,"",@"SHT_CUDA_COMPAT_INFO"
	.align	4
        /*0000*/ 	.byte	0x02, 0x09, 0x00, 0x00, 0x02, 0x02, 0x01, 0x00, 0x02, 0x05, 0x05, 0x00, 0x03, 0x07, 0x01, 0x01
        /*0010*/ 	.byte	0x02, 0x03, 0x00, 0x00, 0x02, 0x06, 0x01, 0x00, 0x04, 0x0b, 0x08, 0x00, 0x09, 0x00, 0x00, 0x00
        /*0020*/ 	.byte	0x00, 0x00, 0x00, 0x00


//--------------------- .nv.info._Z24sequentialTransferKernelP11SharedState --------------------------
	.section	.nv.info._Z24sequentialTransferKernelP11SharedState,"",@"SHT_CUDA_INFO"
	.sectionflags	@""
	.align	4


	//----- nvinfo : EIATTR_CUDA_API_VERSION
	.align		4
        /*0000*/ 	.byte	0x04, 0x37
        /*0002*/ 	.short	(.L_11 - .L_10)
.L_10:
        /*0004*/ 	.word	0x00000082


	//----- nvinfo : EIATTR_KPARAM_INFO
	.align		4
.L_11:
        /*0008*/ 	.byte	0x04, 0x17
        /*000a*/ 	.short	(.L_13 - .L_12)
.L_12:
        /*000c*/ 	.word	0x00000000
        /*0010*/ 	.short	0x0000
        /*0012*/ 	.short	0x0000
        /*0014*/ 	.byte	0x00, 0xf5, 0x21, 0x00


	//----- nvinfo : EIATTR_SPARSE_MMA_MASK
	.align		4
.L_13:
        /*0018*/ 	.byte	0x03, 0x50
        /*001a*/ 	.short	0x0000


	//----- nvinfo : EIATTR_MAXREG_COUNT
	.align		4
        /*001c*/ 	.byte	0x03, 0x1b
        /*001e*/ 	.short	0x00ff


	//----- nvinfo : EIATTR_NUM_BARRIERS
	.align		4
        /*0020*/ 	.byte	0x02, 0x4c
        /*0022*/ 	.byte	0x01
	.zero		1


	//----- nvinfo : EIATTR_EXTERNS
	.align		4
        /*0024*/ 	.byte	0x04, 0x0f
        /*0026*/ 	.short	(.L_15 - .L_14)


	//   ....[0]....
	.align		4
.L_14:
        /*0028*/ 	.word	index@(vprintf)


	//----- nvinfo : EIATTR_MERCURY_ISA_VERSION
	.align		4
.L_15:
        /*002c*/ 	.byte	0x03, 0x5f
        /*002e*/ 	.short	0x0101


	//----- nvinfo : EIATTR_INT_WARP_WIDE_INSTR_OFFSETS
	.align		4
        /*0030*/ 	.byte	0x04, 0x31
        /*0032*/ 	.short	(.L_17 - .L_16)


	//   ....[0]....
.L_16:
        /*0034*/ 	.word	0x000004a0


	//   ....[1]....
        /*0038*/ 	.word	0x000005b0


	//   ....[2]....
        /*003c*/ 	.word	0x000006c0


	//   ....[3]....
        /*0040*/ 	.word	0x000007d0


	//   ....[4]....
        /*0044*/ 	.word	0x00001720


	//   ....[5]....
        /*0048*/ 	.word	0x00001830


	//   ....[6]....
        /*004c*/ 	.word	0x000019d0


	//   ....[7]....
        /*0050*/ 	.word	0x00001ae0


	//   ....[8]....
        /*0054*/ 	.word	0x000022d0


	//   ....[9]....
        /*0058*/ 	.word	0x000023e0


	//   ....[10]....
        /*005c*/ 	.word	0x00002500


	//   ....[11]....
        /*0060*/ 	.word	0x00002610


	//   ....[12]....
        /*0064*/ 	.word	0x00002720


	//   ....[13]....
        /*0068*/ 	.word	0x00002830


	//   ....[14]....
        /*006c*/ 	.word	0x00003760


	//   ....[15]....
        /*0070*/ 	.word	0x00003910


	//   ....[16]....
        /*0074*/ 	.word	0x00003a80


	//   ....[17]....
        /*0078*/ 	.word	0x00003c30


	//   ....[18]....
        /*007c*/ 	.word	0x000043e0


	//   ....[19]....
        /*0080*/ 	.word	0x000044f0


	//----- nvinfo : EIATTR_COOP_GROUP_MASK_REGIDS
	.align		4
.L_17:
        /*0084*/ 	.byte	0x04, 0x29
        /*0086*/ 	.short	(.L_19 - .L_18)


	//   ....[0]....
.L_18:
        /*0088*/ 	.word	0xffffffff


	//   ....[1]....
        /*008c*/ 	.word	0xffffffff


	//   ....[2]....
        /*0090*/ 	.word	0xffffffff


	//   ....[3]....
        /*0094*/ 	.word	0xffffffff


	//   ....[4]....
        /*0098*/ 	.word	0xffffffff


	//   ....[5]....
        /*009c*/ 	.word	0xffffffff


	//   ....[6]....
        /*00a0*/ 	.word	0xffffffff


	//   ....[7]....
        /*00a4*/ 	.word	0xffffffff


	//   ....[8]....
        /*00a8*/ 	.word	0xffffffff


	//   ....[9]....
        /*00ac*/ 	.word	0xffffffff


	//   ....[10]....
        /*00b0*/ 	.word	0xffffffff


	//   ....[11]....
        /*00b4*/ 	.word	0xffffffff


	//   ....[12]....
        /*00b8*/ 	.word	0xffffffff


	//   ....[13]....
        /*00bc*/ 	.word	0xffffffff


	//   ....[14]....
        /*00c0*/ 	.word	0xffffffff


	//   ....[15]....
        /*00c4*/ 	.word	0xffffffff


	//   ....[16]....
        /*00c8*/ 	.word	0xffffffff


	//   ....[17]....
        /*00cc*/ 	.word	0xffffffff


	//   ....[18]....
        /*00d0*/ 	.word	0xffffffff


	//   ....[19]....
        /*00d4*/ 	.word	0xffffffff


	//   ....[20]....
        /*00d8*/ 	.word	0x0500000f


	//   ....[21]....
        /*00dc*/ 	.word	0x0500000f


	//   ....[22]....
        /*00e0*/ 	.word	0x0500000f


	//   ....[23]....
        /*00e4*/ 	.word	0x0500000f


	//   ....[24]....
        /*00e8*/ 	.word	0x0500000f


	//   ....[25]....
        /*00ec*/ 	.word	0x0500000f


	//   ....[26]....
        /*00f0*/ 	.word	0x0500000f


	//   ....[27]....
        /*00f4*/ 	.word	0x0500000f


	//   ....[28]....
        /*00f8*/ 	.word	0x0500000f


	//   ....[29]....
        /*00fc*/ 	.word	0x0500000f


	//   ....[30]....
        /*0100*/ 	.word	0x0500000f


	//   ....[31]....
        /*0104*/ 	.word	0x0500000f


	//   ....[32]....
        /*0108*/ 	.word	0x0500000f


	//   ....[33]....
        /*010c*/ 	.word	0x0500000f


	//   ....[34]....
        /*0110*/ 	.word	0x0500000f


	//   ....[35]....
        /*0114*/ 	.word	0x0500000f


	//   ....[36]....
        /*0118*/ 	.word	0x0500000f


	//   ....[37]....
        /*011c*/ 	.word	0x0500000f


	//   ....[38]....
        /*0120*/ 	.word	0x0500000f


	//   ....[39]....
        /*0124*/ 	.word	0x0500000f


	//----- nvinfo : EIATTR_COOP_GROUP_INSTR_OFFSETS
	.align		4
.L_19:
        /*0128*/ 	.byte	0x04, 0x28
        /*012a*/ 	.short	(.L_21 - .L_20)


	//   ....[0]....
.L_20:
        /*012c*/ 	.word	0x00000460


	//   ....[1]....
        /*0130*/ 	.word	0x00000660


	//   ....[2]....
        /*0134*/ 	.word	0x00000680


	//   ....[3]....
        /*0138*/ 	.word	0x00000880


	//   ....[4]....
        /*013c*/ 	.word	0x000016e0


	//   ....[5]....
        /*0140*/ 	.word	0x000018e0


	//   ....[6]....
        /*0144*/ 	.word	0x00001960


	//   ....[7]....
        /*0148*/ 	.word	0x00001ba0


	//   ....[8]....
        /*014c*/ 	.word	0x00002280


	//   ....[9]....
        /*0150*/ 	.word	0x000024a0


	//   ....[10]....
        /*0154*/ 	.word	0x000024c0


	//   ....[11]....
        /*0158*/ 	.word	0x000026c0


	//   ....[12]....
        /*015c*/ 	.word	0x000026e0


	//   ....[13]....
        /*0160*/ 	.word	0x000028e0


	//   ....[14]....
        /*0164*/ 	.word	0x00003720


	//   ....[15]....
        /*0168*/ 	.word	0x000039c0


	//   ....[16]....
        /*016c*/ 	.word	0x00003a30


	//   ....[17]....
        /*0170*/ 	.word	0x00003ce0


	//   ....[18]....
        /*0174*/ 	.word	0x000043a0


	//   ....[19]....
        /*0178*/ 	.word	0x000045a0


	//   ....[20]....
        /*017c*/ 	.word	0x00004730


	//   ....[21]....
        /*0180*/ 	.word	0x000047f0


	//   ....[22]....
        /*0184*/ 	.word	0x000048b0


	//   ....[23]....
        /*0188*/ 	.word	0x00004970


	//   ....[24]....
        /*018c*/ 	.word	0x00004a30


	//   ....[25]....
        /*0190*/ 	.word	0x00004af0


	//   ....[26]....
        /*0194*/ 	.word	0x00004bb0


	//   ....[27]....
        /*0198*/ 	.word	0x00004c70


	//   ....[28]....
        /*019c*/ 	.word	0x00004d30


	//   ....[29]....
        /*01a0*/ 	.word	0x00004df0


	//   ....[30]....
        /*01a4*/ 	.word	0x00004ea0


	//   ....[31]....
        /*01a8*/ 	.word	0x00004f50


	//   ....[32]....
        /*01ac*/ 	.word	0x00005010


	//   ....[33]....
        /*01b0*/ 	.word	0x000050d0


	//   ....[34]....
        /*01b4*/ 	.word	0x00005190


	//   ....[35]....
        /*01b8*/ 	.word	0x00005250


	//   ....[36]....
        /*01bc*/ 	.word	0x00005310


	//   ....[37]....
        /*01c0*/ 	.word	0x000053d0


	//   ....[38]....
        /*01c4*/ 	.word	0x00005490


	//   ....[39]....
        /*01c8*/ 	.word	0x00005550


	//----- nvinfo : EIATTR_VRC_CTA_INIT_COUNT
	.align		4
.L_21:
        /*01cc*/ 	.byte	0x02, 0x4a
	.zero		1
	.zero		1


	//----- nvinfo : EIATTR_SYSCALL_OFFSETS
	.align		4
        /*01d0*/ 	.byte	0x04, 0x46
        /*01d2*/ 	.short	(.L_23 - .L_22)


	//   ....[0]....
.L_22:
        /*01d4*/ 	.word	0x000001d0


	//   ....[1]....
        /*01d8*/ 	.word	0x000020d0


	//   ....[2]....
        /*01dc*/ 	.word	0x00004270


	//----- nvinfo : EIATTR_EXIT_INSTR_OFFSETS
	.align		4
.L_23:
        /*01e0*/ 	.byte	0x04, 0x1c
        /*01e2*/ 	.short	(.L_25 - .L_24)


	//   ....[0]....
.L_24:
        /*01e4*/ 	.word	0x00004610


	//   ....[1]....
        /*01e8*/ 	.word	0x00004660


	//----- nvinfo : EIATTR_CRS_STACK_SIZE
	.align		4
.L_25:
        /*01ec*/ 	.byte	0x04, 0x1e
        /*01ee*/ 	.short	(.L_27 - .L_26)
.L_26:
        /*01f0*/ 	.word	0x00000000


	//----- nvinfo : EIATTR_CBANK_PARAM_SIZE
	.align		4
.L_27:
        /*01f4*/ 	.byte	0x03, 0x19
        /*01f6*/ 	.short	0x0008


	//----- nvinfo : EIATTR_PARAM_CBANK
	.align		4
        /*01f8*/ 	.byte	0x04, 0x0a
        /*01fa*/ 	.short	(.L_29 - .L_28)
	.align		4
.L_28:
        /*01fc*/ 	.word	index@(.nv.constant0._Z24sequentialTransferKernelP11SharedState)
        /*0200*/ 	.short	0x0380
        /*0202*/ 	.short	0x0008


	//----- nvinfo : EIATTR_SW_WAR
	.align		4
.L_29:
        /*0204*/ 	.byte	0x04, 0x36
        /*0206*/ 	.short	(.L_31 - .L_30)
.L_30:
        /*0208*/ 	.word	0x00000008
.L_31:


//--------------------- .nv.callgraph             --------------------------
	.section	.nv.callgraph,"",@"SHT_CUDA_CALLGRAPH"
	.align	4
	.sectionentsize	8
	.align		4
        /*0000*/ 	.word	0x00000000
	.align		4
        /*0004*/ 	.word	0xffffffff
	.align		4
        /*0008*/ 	.word	index@(_Z24sequentialTransferKernelP11SharedState)
	.align		4
        /*000c*/ 	.word	index@(vprintf)
	.align		4
        /*0010*/ 	.word	0x00000000
	.align		4
        /*0014*/ 	.word	0xfffffffe
	.align		4
        /*0018*/ 	.word	0x00000000
	.align		4
        /*001c*/ 	.word	0xfffffffd
	.align		4
        /*0020*/ 	.word	0x00000000
	.align		4
        /*0024*/ 	.word	0xfffffffc


//--------------------- .nv.constant4             --------------------------
	.section	.nv.constant4,"a",@progbits
	.align	8
	.align		8
.nv.constant4:
        /*0000*/ 	.dword	vprintf
	.align		8
        /*0008*/ 	.dword	$str
	.align		8
        /*0010*/ 	.dword	$str$1


//--------------------- .text._Z24sequentialTransferKernelP11SharedState --------------------------
	.section	.text._Z24sequentialTransferKernelP11SharedState,"ax",@progbits
	.align	128
        .global         _Z24sequentialTransferKernelP11SharedState
        .type           _Z24sequentialTransferKernelP11SharedState,@function
        .size           _Z24sequentialTransferKernelP11SharedState,(.L_x_233 - _Z24sequentialTransferKernelP11SharedState)
        .other          _Z24sequentialTransferKernelP11SharedState,@"STO_CUDA_ENTRY STV_DEFAULT"
_Z24sequentialTransferKernelP11SharedState:
.text._Z24sequentialTransferKernelP11SharedState:
[----:B------:R-:W0:Y:S01]  /*0000*/  LDC R1, c[0x0][0x37c] ;  /* 0x0000df00ff017b82 */ /* 0x000e220000000800 */
[----:B------:R-:W1:Y:S01]  /*0010*/  LDCU UR4, c[0x0][0x2f8] ;  /* 0x00005f00ff0477ac */ /* 0x000e620008000800 */
[----:B0-----:R-:W-:Y:S01]  /*0020*/  VIADD R1, R1, 0xffffffe8 ;  /* 0xffffffe801017836 */ /* 0x001fe20000000000 */
[----:B------:R-:W0:Y:S01]  /*0030*/  LDCU UR5, c[0x0][0x2fc] ;  /* 0x00005f80ff0577ac */ /* 0x000e220008000800 */
[----:B------:R-:W2:Y:S03]  /*0040*/  LDCU.64 UR36, c[0x0][0x358] ;  /* 0x00006b00ff2477ac */ /* 0x000ea60008000a00 */
[----:B-1----:R-:W-:-:S05]  /*0050*/  IADD3 R22, P0, PT, R1, UR4, RZ ;  /* 0x0000000401167c10 */ /* 0x002fca000ff1e0ff */
[----:B0-----:R-:W-:Y:S01]  /*0060*/  IMAD.X R2, RZ, RZ, UR5, P0 ;  /* 0x00000005ff027e24 */ /* 0x001fe200080e06ff */
[----:B------:R-:W-:Y:S01]  /*0070*/  CS2R R16, SR_CLOCKLO ;  /* 0x0000000000107805 */ /* 0x000fe20000015000 */
[----:B------:R-:W2:Y:S02]  /*0080*/  LDC.64 R6, c[0x0][0x380] ;  /* 0x0000e000ff067b82 */ /* 0x000ea40000000a00 */
[----:B--2---:R-:W2:Y:S01]  /*0090*/  LDG.E.64 R4, desc[UR36][R6.64+0x18] ;  /* 0x0000182406047981 */ /* 0x004ea2000c1e1b00 */
[----:B------:R-:W0:Y:S01]  /*00a0*/  LDCU UR4, c[0x0][0x360] ;  /* 0x00006c00ff0477ac */ /* 0x000e220008000800 */
[----:B------:R-:W0:Y:S01]  /*00b0*/  S2R R0, SR_TID.X ;  /* 0x0000000000007919 */ /* 0x000e220000002100 */
[----:B------:R-:W0:Y:S02]  /*00c0*/  S2R R23, SR_CTAID.X ;  /* 0x0000000000177919 */ /* 0x000e240000002500 */
[----:B0-----:R-:W-:-:S04]  /*00d0*/  IMAD R27, R23, UR4, R0 ;  /* 0x00000004171b7c24 */ /* 0x001fc8000f8e0200 */
[----:B--2---:R-:W-:-:S05]  /*00e0*/  IMAD.WIDE R4, R27, 0x8, R4 ;  /* 0x000000081b047825 */ /* 0x004fca00078e0204 */
[----:B------:R0:W5:Y:S01]  /*00f0*/  LD.E.64 R18, desc[UR36][R4.64] ;  /* 0x0000002404127980 */ /* 0x000162000c101b00 */
[C---:B------:R-:W-:Y:S01]  /*0100*/  ISETP.NE.AND P0, PT, R27.reuse, RZ, PT ;  /* 0x000000ff1b00720c */ /* 0x040fe20003f05270 */
[----:B------:R-:W-:Y:S01]  /*0110*/  BSSY.RECONVERGENT B6, `(.L_x_0) ;  /* 0x000000d000067945 */ /* 0x000fe20003800200 */
[----:B------:R-:W-:-:S04]  /*0120*/  LEA.HI R0, R27, R27, RZ, 0x1 ;  /* 0x0000001b1b007211 */ /* 0x000fc800078f08ff */
[----:B------:R-:W-:-:S04]  /*0130*/  LOP3.LUT R0, R0, 0xfffffffe, RZ, 0xc0, !PT ;  /* 0xfffffffe00007812 */ /* 0x000fc800078ec0ff */
[----:B------:R-:W-:-:S03]  /*0140*/  LOP3.LUT R26, R0, 0x1, R27, 0xf4, !PT ;  /* 0x00000001001a7812 */ /* 0x000fc600078ef41b */
[----:B0-----:R-:W-:Y:S05]  /*0150*/  @P0 BRA `(.L_x_1) ;  /* 0x0000000000200947 */ /* 0x001fea0003800000 */
[----:B------:R-:W-:Y:S01]  /*0160*/  MOV R0, 0x0 ;  /* 0x0000000000007802 */ /* 0x000fe20000000f00 */
[----:B------:R-:W0:Y:S01]  /*0170*/  LDCU.64 UR4, c[0x4][0x8] ;  /* 0x01000100ff0477ac */ /* 0x000e220008000a00 */
[----:B------:R-:W-:Y:S02]  /*0180*/  CS2R R6, SRZ ;  /* 0x0000000000067805 */ /* 0x000fe4000001ff00 */
[----:B------:R1:W2:Y:S01]  /*0190*/  LDC.64 R8, c[0x4][R0] ;  /* 0x0100000000087b82 */ /* 0x0002a20000000a00 */
[----:B0-----:R-:W-:Y:S02]  /*01a0*/  IMAD.U32 R4, RZ, RZ, UR4 ;  /* 0x00000004ff047e24 */ /* 0x001fe4000f8e00ff */
[----:B-1----:R-:W-:-:S07]  /*01b0*/  IMAD.U32 R5, RZ, RZ, UR5 ;  /* 0x00000005ff057e24 */ /* 0x002fce000f8e00ff */
[----:B------:R-:W-:-:S07]  /*01c0*/  LEPC R20, `(.L_x_1) ;  /* 0x000000001014794e */ /* 0x000fce0000000000 */
[----:B--2--5:R-:W-:Y:S05]  /*01d0*/  CALL.ABS.NOINC R8 ;  /* 0x0000000008007343 */ /* 0x024fea0003c00000 */
.L_x_1:
[----:B------:R-:W-:Y:S05]  /*01e0*/  BSYNC.RECONVERGENT B6 ;  /* 0x0000000000067941 */ /* 0x000fea0003800200 */
.L_x_0:
[----:B------:R-:W0:Y:S01]  /*01f0*/  LDCU UR4, c[0x0][0x370] ;  /* 0x00006e00ff0477ac */ /* 0x000e220008000800 */
[----:B------:R-:W1:Y:S01]  /*0200*/  S2UR UR7, SR_CTAID.Z ;  /* 0x00000000000779c3 */ /* 0x000e620000002700 */
[----:B------:R-:W2:Y:S01]  /*0210*/  S2R R24, SR_TID.X ;  /* 0x0000000000187919 */ /* 0x000ea20000002100 */
[----:B------:R-:W-:Y:S01]  /*0220*/  HFMA2 R25, -RZ, RZ, 0, 0 ;  /* 0x00000000ff197431 */ /* 0x000fe200000001ff */
[----:B------:R-:W3:Y:S01]  /*0230*/  LDCU UR5, c[0x0][0x374] ;  /* 0x00006e80ff0577ac */ /* 0x000ee20008000800 */
[----:B------:R-:W-:Y:S01]  /*0240*/  BSSY B7, `(.L_x_2) ;  /* 0x000043a000077945 */ /* 0x000fe20003800000 */
[----:B------:R-:W4:Y:S03]  /*0250*/  LDCU UR6, c[0x0][0x378] ;  /* 0x00006f00ff0677ac */ /* 0x000f260008000800 */
[----:B------:R-:W2:Y:S01]  /*0260*/  S2UR UR8, SR_CTAID.Y ;  /* 0x00000000000879c3 */ /* 0x000ea20000002600 */
[----:B0-----:R-:W-:-:S04]  /*0270*/  UIADD3 UR4, UPT, UPT, URZ, -UR4, URZ ;  /* 0x80000004ff047290 */ /* 0x001fc8000fffe0ff */
[----:B---3--:R-:W-:Y:S02]  /*0280*/  UIMAD UR4, UR4, UR5, URZ ;  /* 0x00000005040472a4 */ /* 0x008fe4000f8e02ff */
[----:B-1----:R-:W-:Y:S02]  /*0290*/  UIADD3 UR7, UPT, UPT, -UR7, URZ, URZ ;  /* 0x000000ff07077290 */ /* 0x002fe4000fffe1ff */
[----:B----4-:R-:W-:Y:S01]  /*02a0*/  UIMAD UR4, UR6, UR4, -0x7fffffff ;  /* 0x80000001060474a4 */ /* 0x010fe2000f8e0204 */
[----:B--2---:R-:W-:-:S05]  /*02b0*/  VIADD R23, R23, UR8 ;  /* 0x0000000817177c36 */ /* 0x004fca0008000000 */
[----:B------:R-:W-:Y:S01]  /*02c0*/  ISETP.NE.AND P0, PT, R23, UR7, PT ;  /* 0x0000000717007c0c */ /* 0x000fe2000bf05270 */
[----:B------:R-:W-:-:S05]  /*02d0*/  IMAD.U32 R23, RZ, RZ, UR4 ;  /* 0x00000004ff177e24 */ /* 0x000fca000f8e00ff */
[----:B------:R-:W-:-:S07]  /*02e0*/  SEL R23, R23, 0x1, !P0 ;  /* 0x0000000117177807 */ /* 0x000fce0004000000 */
.L_x_175:
[----:B------:R-:W-:-:S05]  /*02f0*/  CS2R.32 R4, SR_CgaSize ;  /* 0x0000000000047805 */ /* 0x000fca0000008a00 */
[----:B------:R-:W-:-:S06]  /*0300*/  IMAD R4, R4, -0xa0, RZ ;  /* 0xffffff6004047824 */ /* 0x000fcc00078e02ff */
[----:B0-----:R-:W0:Y:S01]  /*0310*/  LDC R4, c[0x0][R4+0x258] ;  /* 0x0000960004047b82 */ /* 0x001e220000000800 */
[----:B------:R-:W-:Y:S01]  /*0320*/  IMAD.MOV.U32 R8, RZ, RZ, 0x1 ;  /* 0x00000001ff087424 */ /* 0x000fe200078e00ff */
[----:B------:R-:W-:Y:S05]  /*0330*/  YIELD ;  /* 0x0000000000007946 */ /* 0x000fea0003800000 */
[----:B------:R-:W-:Y:S02]  /*0340*/  SHF.L.U32 R8, R8, R25, RZ ;  /* 0x0000001908087219 */ /* 0x000fe400000006ff */
[----:B------:R-:W-:-:S05]  /*0350*/  CS2R.32 R5, SR_CgaSize ;  /* 0x0000000000057805 */ /* 0x000fca0000008a00 */
[----:B------:R-:W-:-:S06]  /*0360*/  IMAD R5, R5, -0xa0, RZ ;  /* 0xffffff6005057824 */ /* 0x000fcc00078e02ff */
[----:B------:R-:W1:Y:S01]  /*0370*/  LDC R5, c[0x0][R5+0x254] ;  /* 0x0000950005057b82 */ /* 0x000e620000000800 */
[----:B------:R-:W-:Y:S01]  /*0380*/  IMAD.MOV.U32 R9, RZ, RZ, RZ ;  /* 0x000000ffff097224 */ /* 0x000fe200078e00ff */
[----:B0-----:R-:W-:-:S04]  /*0390*/  ISETP.NE.U32.AND P0, PT, R4, RZ, PT ;  /* 0x000000ff0400720c */ /* 0x001fc80003f05070 */
[----:B-1----:R-:W-:-:S13]  /*03a0*/  ISETP.NE.AND.EX P0, PT, R5, RZ, PT, P0 ;  /* 0x000000ff0500720c */ /* 0x002fda0003f05300 */
[----:B------:R-:W-:Y:S05]  /*03b0*/  @!P0 BRA `(.L_x_3) ;  /* 0x0000004000bc8947 */ /* 0x000fea0003800000 */
[----:B------:R-:W0:Y:S02]  /*03c0*/  LDC.64 R6, c[0x0][0x380] ;  /* 0x0000e000ff067b82 */ /* 0x000e240000000a00 */
[----:B0-----:R-:W-:-:S05]  /*03d0*/  IMAD.WIDE.U32 R6, R25, 0x4, R6 ;  /* 0x0000000419067825 */ /* 0x001fca00078e0006 */
[----:B------:R0:W5:Y:S01]  /*03e0*/  LDG.E R0, desc[UR36][R6.64+0xb0] ;  /* 0x0000b02406007981 */ /* 0x000162000c1e1900 */
[----:B------:R-:W-:Y:S01]  /*03f0*/  UMOV UR4, 0xffffffff ;  /* 0xffffffff00047882 */ /* 0x000fe20000000000 */
[----:B------:R-:W1:Y:S01]  /*0400*/  S2R R3, SR_TID.Y ;  /* 0x0000000000037919 */ /* 0x000e620000002200 */
[----:B------:R-:W2:Y:S01]  /*0410*/  S2R R10, SR_TID.Z ;  /* 0x00000000000a7919 */ /* 0x000ea20000002300 */
[----:B-1----:R-:W-:-:S05]  /*0420*/  IMAD.IADD R3, R24, 0x1, R3 ;  /* 0x0000000118037824 */ /* 0x002fca00078e0203 */
[----:B--2---:R-:W-:-:S04]  /*0430*/  LOP3.LUT R3, R3, R10, RZ, 0xfc, !PT ;  /* 0x0000000a03037212 */ /* 0x004fc800078efcff */
[----:B------:R-:W-:Y:S01]  /*0440*/  ISETP.NE.AND P1, PT, R3, RZ, PT ;  /* 0x000000ff0300720c */ /* 0x000fe20003f25270 */
[----:B0-----:R-:W-:-:S12]  /*0450*/  BRA.DIV UR4, `(.L_x_4) ;  /* 0x0000004204987947 */ /* 0x001fd8000b800000 */
[----:B------:R-:W-:Y:S06]  /*0460*/  BAR.SYNC.DEFER_BLOCKING 0x0 ;  /* 0x0000000000007b1d */ /* 0x000fec0000010000 */
.L_x_178:
[----:B------:R-:W-:Y:S04]  /*0470*/  BSSY B0, `(.L_x_5) ;  /* 0x000001c000007945 */ /* 0x000fe80003800000 */
[----:B------:R-:W-:Y:S05]  /*0480*/  @P1 BRA `(.L_x_6) ;  /* 0x0000000000681947 */ /* 0x000fea0003800000 */
[----:B------:R-:W0:Y:S01]  /*0490*/  S2R R3, SR_LANEID ;  /* 0x0000000000037919 */ /* 0x000e220000000000 */
[----:B------:R-:W-:Y:S02]  /*04a0*/  VOTEU.ANY UR4, UPT, PT ;  /* 0x0000000000047886 */ /* 0x000fe400038e0100 */
[----:B------:R-:W0:Y:S01]  /*04b0*/  FLO.U32 R6, UR4 ;  /* 0x0000000400067d00 */ /* 0x000e2200080e0000 */
[----:B------:R-:W-:-:S06]  /*04c0*/  UPOPC UR5, UR4 ;  /* 0x00000004000572bf */ /* 0x000fcc0008000000 */
[----:B------:R-:W-:Y:S01]  /*04d0*/  IMAD R7, R23, UR5, RZ ;  /* 0x0000000517077c24 */ /* 0x000fe2000f8e02ff */
[----:B0-----:R-:W-:-:S13]  /*04e0*/  ISETP.EQ.U32.AND P2, PT, R6, R3, PT ;  /* 0x000000030600720c */ /* 0x001fda0003f42070 */
[----:B------:R-:W-:Y:S01]  /*04f0*/  @!PT LDS RZ, [RZ] ;  /* 0x00000000fffff984 */ /* 0x000fe20000000800 */
[----:B------:R-:W-:Y:S01]  /*0500*/  @!PT LDS RZ, [RZ] ;  /* 0x00000000fffff984 */ /* 0x000fe20000000800 */
[----:B------:R-:W-:Y:S01]  /*0510*/  @!PT LDS RZ, [RZ] ;  /* 0x00000000fffff984 */ /* 0x000fe20000000800 */
[----:B------:R-:W-:Y:S01]  /*0520*/  @!PT LDS RZ, [RZ] ;  /* 0x00000000fffff984 */ /* 0x000fe20000000800 */
[----:B------:R-:W-:-:S00]  /*0530*/  @P2 MEMBAR.ALL.CTA ;  /* 0x0000000000002992 */ /* 0x000fc00000008000 */
[----:B------:R-:W-:Y:S06]  /*0540*/  @P2 MEMBAR.ALL.GPU ;  /* 0x0000000000002992 */ /* 0x000fec000000a000 */
[----:B------:R-:W-:-:S00]  /*0550*/  @P2 ERRBAR ;  /* 0x00000000000029ab */ /* 0x000fc00000000000 */
[----:B------:R-:W-:Y:S06]  /*0560*/  @P2 CGAERRBAR ;  /* 0x00000000000025ab */ /* 0x000fec0000000000 */
[----:B------:R-:W2:Y:S01]  /*0570*/  @P2 ATOM.E.ADD.STRONG.GPU PT, R7, desc[UR36][R4.64+0x4], R7 ;  /* 0x800004070407298a */ /* 0x000ea200081ef124 */
[----:B------:R-:W0:Y:S02]  /*0580*/  S2R R3, SR_LTMASK ;  /* 0x0000000000037919 */ /* 0x000e240000003900 */
[----:B0-----:R-:W-:-:S04]  /*0590*/  LOP3.LUT R10, R3, UR4, RZ, 0xc0, !PT ;  /* 0x00000004030a7c12 */ /* 0x001fc8000f8ec0ff */
[----:B------:R-:W0:Y:S01]  /*05a0*/  POPC R3, R10 ;  /* 0x0000000a00037309 */ /* 0x000e220000000000 */
[----:B--2---:R-:W0:Y:S02]  /*05b0*/  SHFL.IDX PT, R6, R7, R6, 0x1f ;  /* 0x00001f0607067589 */ /* 0x004e2400000e0000 */
[----:B0-----:R-:W-:-:S07]  /*05c0*/  IMAD R3, R23, R3, R6 ;  /* 0x0000000317037224 */ /* 0x001fce00078e0206 */
.L_x_7:
[----:B------:R-:W2:Y:S04]  /*05d0*/  LD.E.STRONG.GPU R6, desc[UR36][R4.64+0x4] ;  /* 0x0000042404067980 */ /* 0x000ea8000c10f900 */
[----:B--2---:R-:W-:Y:S01]  /*05e0*/  CCTL.IVALL ;  /* 0x00000000ff00798f */ /* 0x004fe20002000000 */
[----:B------:R-:W-:Y:S05]  /*05f0*/  YIELD ;  /* 0x0000000000007946 */ /* 0x000fea0003800000 */
[----:B------:R-:W-:-:S04]  /*0600*/  LOP3.LUT R6, R6, R3, RZ, 0x3c, !PT ;  /* 0x0000000306067212 */ /* 0x000fc800078e3cff */
[----:B------:R-:W-:-:S13]  /*0610*/  ISETP.GT.AND P2, PT, R6, -0x1, PT ;  /* 0xffffffff0600780c */ /* 0x000fda0003f44270 */
[----:B------:R-:W-:Y:S05]  /*0620*/  @P2 BRA `(.L_x_7) ;  /* 0xfffffffc00e82947 */ /* 0x000fea000383ffff */
.L_x_6:
[----:B------:R-:W-:Y:S05]  /*0630*/  BSYNC B0 ;  /* 0x0000000000007941 */ /* 0x000fea0003800000 */
.L_x_5:
[----:B------:R-:W-:-:S03]  /*0640*/  UMOV UR4, 0xffffffff ;  /* 0xffffffff00047882 */ /* 0x000fc60000000000 */
[----:B------:R-:W-:Y:S05]  /*0650*/  BRA.DIV UR4, `(.L_x_8) ;  /* 0x0000004204487947 */ /* 0x000fea000b800000 */
[----:B------:R-:W-:Y:S01]  /*0660*/  BAR.SYNC.DEFER_BLOCKING 0x0 ;  /* 0x0000000000007b1d */ /* 0x000fe20000010000 */
[----:B------:R-:W-:-:S07]  /*0670*/  CS2R R6, SR_CLOCKLO ;  /* 0x0000000000067805 */ /* 0x000fce0000015000 */
[----:B------:R-:W-:Y:S06]  /*0680*/  BAR.SYNC.DEFER_BLOCKING 0x0 ;  /* 0x0000000000007b1d */ /* 0x000fec0000010000 */
.L_x_183:
        /* <DEDUP_REMOVED lines=22> */
.L_x_11:
[----:B------:R-:W2:Y:S04]  /*07f0*/  LD.E.STRONG.GPU R10, desc[UR36][R4.64+0x4] ;  /* 0x00000424040a7980 */ /* 0x000ea8000c10f900 */
[----:B--2---:R-:W-:Y:S01]  /*0800*/  CCTL.IVALL ;  /* 0x00000000ff00798f */ /* 0x004fe20002000000 */
[----:B------:R-:W-:Y:S05]  /*0810*/  YIELD ;  /* 0x0000000000007946 */ /* 0x000fea0003800000 */
[----:B------:R-:W-:-:S04]  /*0820*/  LOP3.LUT R10, R10, R3, RZ, 0x3c, !PT ;  /* 0x000000030a0a7212 */ /* 0x000fc800078e3cff */
[----:B------:R-:W-:-:S13]  /*0830*/  ISETP.GT.AND P2, PT, R10, -0x1, PT ;  /* 0xffffffff0a00780c */ /* 0x000fda0003f44270 */
[----:B------:R-:W-:Y:S05]  /*0840*/  @P2 BRA `(.L_x_11) ;  /* 0xfffffffc00e82947 */ /* 0x000fea000383ffff */
.L_x_10:
[----:B------:R-:W-:Y:S05]  /*0850*/  BSYNC B0 ;  /* 0x0000000000007941 */ /* 0x000fea0003800000 */
.L_x_9:
[----:B------:R-:W-:-:S03]  /*0860*/  UMOV UR4, 0xffffffff ;  /* 0xffffffff00047882 */ /* 0x000fc60000000000 */
[----:B------:R-:W-:Y:S05]  /*0870*/  BRA.DIV UR4, `(.L_x_12) ;  /* 0x0000004204207947 */ /* 0x000fea000b800000 */
[----:B------:R-:W-:Y:S06]  /*0880*/  BAR.SYNC.DEFER_BLOCKING 0x0 ;  /* 0x0000000000007b1d */ /* 0x000fec0000010000 */
.L_x_186:
[----:B-----5:R-:W-:Y:S01]  /*0890*/  ISETP.GE.AND P2, PT, R0, 0x1, PT ;  /* 0x000000010000780c */ /* 0x020fe20003f46270 */
[----:B------:R-:W-:-:S12]  /*08a0*/  BSSY B1, `(.L_x_13) ;  /* 0x0000108000017945 */ /* 0x000fd80003800000 */
[----:B------:R-:W-:Y:S05]  /*08b0*/  @!P2 BRA `(.L_x_14) ;  /* 0x000000100018a947 */ /* 0x000fea0003800000 */
[----:B------:R-:W-:-:S07]  /*08c0*/  IMAD.MOV.U32 R3, RZ, RZ, RZ ;  /* 0x000000ffff037224 */ /* 0x000fce00078e00ff */
.L_x_70:
[----:B------:R-:W-:Y:S01]  /*08d0*/  LOP3.LUT R10, R27, 0x1, RZ, 0xc0, !PT ;  /* 0x000000011b0a7812 */ /* 0x000fe200078ec0ff */
[----:B------:R-:W-:Y:S05]  /*08e0*/  YIELD ;  /* 0x0000000000007946 */ /* 0x000fea0003800000 */
[----:B------:R-:W-:Y:S01]  /*08f0*/  ISETP.NE.AND P0, PT, R10, RZ, PT ;  /* 0x000000ff0a00720c */ /* 0x000fe20003f05270 */
[----:B------:R-:W-:-:S12]  /*0900*/  BSSY B0, `(.L_x_15) ;  /* 0x00000d3000007945 */ /* 0x000fd80003800000 */
[----:B01----:R-:W-:Y:S05]  /*0910*/  @P0 BRA `(.L_x_16) ;  /* 0x0000000400a40947 */ /* 0x003fea0003800000 */
[----:B------:R-:W0:Y:S02]  /*0920*/  LDC.64 R10, c[0x0][0x380] ;  /* 0x0000e000ff0a7b82 */ /* 0x000e240000000a00 */
[----:B0-----:R-:W2:Y:S01]  /*0930*/  LDG.E.64 R10, desc[UR36][R10.64+0x10] ;  /* 0x000010240a0a7981 */ /* 0x001ea2000c1e1b00 */
[----:B------:R-:W-:Y:S01]  /*0940*/  BSSY.RECONVERGENT B2, `(.L_x_17) ;  /* 0x000000d000027945 */ /* 0x000fe20003800200 */
[----:B--2---:R-:W-:-:S07]  /*0950*/  IMAD.WIDE R12, R26, 0x20, R10 ;  /* 0x000000201a0c7825 */ /* 0x004fce00078e020a */
.L_x_21:
[----:B------:R-:W2:Y:S01]  /*0960*/  LD.E.U8.STRONG.SYS R10, desc[UR36][R12.64+0x10] ;  /* 0x000010240c0a7980 */ /* 0x000ea2000c115100 */
[----:B------:R-:W-:Y:S05]  /*0970*/  YIELD ;  /* 0x0000000000007946 */ /* 0x000fea0003800000 */
[----:B------:R-:W-:Y:S01]  /*0980*/  BSSY.RELIABLE B3, `(.L_x_18) ;  /* 0x0000007000037945 */ /* 0x000fe20003800100 */
[----:B--2---:R-:W-:-:S13]  /*0990*/  ISETP.NE.AND P0, PT, R10, RZ, PT ;  /* 0x000000ff0a00720c */ /* 0x004fda0003f05270 */
[----:B------:R-:W-:Y:S05]  /*09a0*/  @P0 BRA `(.L_x_19) ;  /* 0x0000000000100947 */ /* 0x000fea0003800000 */
[----:B------:R-:W2:Y:S02]  /*09b0*/  LD.E.U8.STRONG.SYS R10, desc[UR36][R12.64+0x11] ;  /* 0x000011240c0a7980 */ /* 0x000ea4000c115100 */
[----:B--2---:R-:W-:-:S13]  /*09c0*/  ISETP.NE.AND P0, PT, R10, RZ, PT ;  /* 0x000000ff0a00720c */ /* 0x004fda0003f05270 */
[----:B------:R-:W-:Y:S05]  /*09d0*/  @!P0 BREAK.RELIABLE B3 ;  /* 0x0000000000038942 */ /* 0x000fea0003800100 */
[----:B------:R-:W-:Y:S05]  /*09e0*/  @!P0 BRA `(.L_x_20) ;  /* 0x0000000000088947 */ /* 0x000fea0003800000 */
.L_x_19:
[----:B------:R-:W-:Y:S05]  /*09f0*/  BSYNC.RELIABLE B3 ;  /* 0x0000000000037941 */ /* 0x000fea0003800100 */
.L_x_18:
[----:B------:R-:W-:Y:S05]  /*0a00*/  BRA `(.L_x_21) ;  /* 0xfffffffc00d47947 */ /* 0x000fea000383ffff */
.L_x_20:
[----:B------:R-:W-:Y:S05]  /*0a10*/  BSYNC.RECONVERGENT B2 ;  /* 0x0000000000027941 */ /* 0x000fea0003800200 */
.L_x_17:
[----:B------:R-:W0:Y:S01]  /*0a20*/  LDC.64 R10, c[0x0][0x380] ;  /* 0x0000e000ff0a7b82 */ /* 0x000e220000000a00 */
[----:B------:R1:W-:Y:S04]  /*0a30*/  ST.E.64.STRONG.SYS desc[UR36][R12.64], R18 ;  /* 0x000000120c007985 */ /* 0x0003e8000c115b24 */
[----:B------:R1:W-:Y:S04]  /*0a40*/  ST.E.64.STRONG.SYS desc[UR36][R12.64+0x18], R8 ;  /* 0x000018080c007985 */ /* 0x0003e8000c115b24 */
[----:B0-----:R-:W2:Y:S01]  /*0a50*/  LDG.E.64 R10, desc[UR36][R10.64+0x10] ;  /* 0x000010240a0a7981 */ /* 0x001ea2000c1e1b00 */
[----:B------:R-:W-:Y:S01]  /*0a60*/  BSSY.RECONVERGENT B2, `(.L_x_22) ;  /* 0x000000f000027945 */ /* 0x000fe20003800200 */
[----:B-12---:R-:W-:-:S07]  /*0a70*/  IMAD.WIDE R28, R26, 0x20, R10 ;  /* 0x000000201a1c7825 */ /* 0x006fce00078e020a */
.L_x_26:
[----:B------:R-:W2:Y:S01]  /*0a80*/  LD.E.64.STRONG.SYS R12, desc[UR36][R28.64] ;  /* 0x000000241c0c7980 */ /* 0x000ea2000c115b00 */
[----:B------:R-:W-:Y:S05]  /*0a90*/  YIELD ;  /* 0x0000000000007946 */ /* 0x000fea0003800000 */
[----:B------:R-:W-:Y:S01]  /*0aa0*/  BSSY.RELIABLE B3, `(.L_x_23) ;  /* 0x0000009000037945 */ /* 0x000fe20003800100 */
[----:B--2---:R-:W-:-:S04]  /*0ab0*/  ISETP.NE.U32.AND P0, PT, R12, RZ, PT ;  /* 0x000000ff0c00720c */ /* 0x004fc80003f05070 */
[----:B------:R-:W-:-:S13]  /*0ac0*/  ISETP.NE.AND.EX P0, PT, R13, RZ, PT, P0 ;  /* 0x000000ff0d00720c */ /* 0x000fda0003f05300 */
[----:B------:R-:W-:Y:S05]  /*0ad0*/  @!P0 BRA `(.L_x_24) ;  /* 0x0000000000148947 */ /* 0x000fea0003800000 */
[----:B------:R-:W2:Y:S02]  /*0ae0*/  LD.E.64.STRONG.SYS R12, desc[UR36][R28.64+0x8] ;  /* 0x000008241c0c7980 */ /* 0x000ea4000c115b00 */
[----:B--2---:R-:W-:-:S04]  /*0af0*/  ISETP.NE.U32.AND P0, PT, R12, RZ, PT ;  /* 0x000000ff0c00720c */ /* 0x004fc80003f05070 */
[----:B------:R-:W-:-:S13]  /*0b00*/  ISETP.NE.AND.EX P0, PT, R13, RZ, PT, P0 ;  /* 0x000000ff0d00720c */ /* 0x000fda0003f05300 */
[----:B------:R-:W-:Y:S05]  /*0b10*/  @P0 BREAK.RELIABLE B3 ;  /* 0x0000000000030942 */ /* 0x000fea0003800100 */
[----:B------:R-:W-:Y:S05]  /*0b20*/  @P0 BRA `(.L_x_25) ;  /* 0x0000000000080947 */ /* 0x000fea0003800000 */
.L_x_24:
[----:B------:R-:W-:Y:S05]  /*0b30*/  BSYNC.RELIABLE B3 ;  /* 0x0000000000037941 */ /* 0x000fea0003800100 */
.L_x_23:
[----:B------:R-:W-:Y:S05]  /*0b40*/  BRA `(.L_x_26) ;  /* 0xfffffffc00cc7947 */ /* 0x000fea000383ffff */
.L_x_25:
[----:B------:R-:W-:Y:S05]  /*0b50*/  BSYNC.RECONVERGENT B2 ;  /* 0x0000000000027941 */ /* 0x000fea0003800200 */
.L_x_22:
[----:B------:R0:W5:Y:S04]  /*0b60*/  LD.E.64.STRONG.SYS R12, desc[UR36][R28.64+0x8] ;  /* 0x000008241c0c7980 */ /* 0x000168000c115b00 */
[----:B------:R0:W5:Y:S04]  /*0b70*/  LD.E.64.STRONG.SYS R14, desc[UR36][R28.64] ;  /* 0x000000241c0e7980 */ /* 0x000168000c115b00 */
[----:B------:R-:W2:Y:S01]  /*0b80*/  LD.E.64.STRONG.SYS R20, desc[UR36][R28.64+0x18] ;  /* 0x000018241c147980 */ /* 0x000ea2000c115b00 */
[----:B------:R-:W-:Y:S01]  /*0b90*/  BSSY.RECONVERGENT B2, `(.L_x_27) ;  /* 0x0000015000027945 */ /* 0x000fe20003800200 */
[----:B--2---:R-:W-:-:S04]  /*0ba0*/  ISETP.NE.U32.AND P0, PT, R20, RZ, PT ;  /* 0x000000ff1400720c */ /* 0x004fc80003f05070 */
[----:B------:R-:W-:-:S13]  /*0bb0*/  ISETP.NE.AND.EX P0, PT, R21, RZ, PT, P0 ;  /* 0x000000ff1500720c */ /* 0x000fda0003f05300 */
[----:B0-----:R-:W-:Y:S05]  /*0bc0*/  @!P0 BRA `(.L_x_28) ;  /* 0x0000000000448947 */ /* 0x001fea0003800000 */
[----:B------:R-:W-:Y:S01]  /*0bd0*/  BSSY.RECONVERGENT B3, `(.L_x_29) ;  /* 0x000000e000037945 */ /* 0x000fe20003800200 */
[----:B------:R-:W-:Y:S02]  /*0be0*/  IMAD.MOV.U32 R31, RZ, RZ, RZ ;  /* 0x000000ffff1f7224 */ /* 0x000fe400078e00ff */
[----:B------:R-:W-:-:S07]  /*0bf0*/  IMAD.MOV.U32 R33, RZ, RZ, RZ ;  /* 0x000000ffff217224 */ /* 0x000fce00078e00ff */
.L_x_30:
[----:B-----5:R-:W-:-:S04]  /*0c00*/  IADD3 R28, P0, PT, R14, R31, RZ ;  /* 0x0000001f0e1c7210 */ /* 0x020fc80007f1e0ff */
[----:B0-----:R-:W-:-:S06]  /*0c10*/  IADD3.X R29, PT, PT, R15, R33, RZ, P0, !PT ;  /* 0x000000210f1d7210 */ /* 0x001fcc00007fe4ff */
[----:B------:R-:W2:Y:S01]  /*0c20*/  LD.E.U8 R29, desc[UR36][R28.64] ;  /* 0x000000241c1d7980 */ /* 0x000ea2000c101100 */
[----:B------:R-:W-:-:S05]  /*0c30*/  IADD3 R10, P0, PT, R12, R31, RZ ;  /* 0x0000001f0c0a7210 */ /* 0x000fca0007f1e0ff */
[----:B------:R-:W-:Y:S01]  /*0c40*/  IMAD.X R11, R13, 0x1, R33, P0 ;  /* 0x000000010d0b7824 */ /* 0x000fe200000e0621 */
[----:B------:R-:W-:-:S05]  /*0c50*/  IADD3 R31, P0, PT, R31, 0x1, RZ ;  /* 0x000000011f1f7810 */ /* 0x000fca0007f1e0ff */
[----:B------:R-:W-:Y:S01]  /*0c60*/  IMAD.X R33, RZ, RZ, R33, P0 ;  /* 0x000000ffff217224 */ /* 0x000fe200000e0621 */
[----:B------:R-:W-:-:S04]  /*0c70*/  ISETP.GE.U32.AND P0, PT, R31, R20, PT ;  /* 0x000000141f00720c */ /* 0x000fc80003f06070 */
[----:B------:R-:W-:Y:S01]  /*0c80*/  ISETP.GE.U32.AND.EX P0, PT, R33, R21, PT, P0 ;  /* 0x000000152100720c */ /* 0x000fe20003f06100 */
[----:B--2---:R0:W-:-:S12]  /*0c90*/  ST.E.U8 desc[UR36][R10.64], R29 ;  /* 0x0000001d0a007985 */ /* 0x0041d8000c101124 */
[----:B------:R-:W-:Y:S05]  /*0ca0*/  @!P0 BRA `(.L_x_30) ;  /* 0xfffffffc00d48947 */ /* 0x000fea000383ffff */
[----:B------:R-:W-:Y:S05]  /*0cb0*/  BSYNC.RECONVERGENT B3 ;  /* 0x0000000000037941 */ /* 0x000fea0003800200 */
.L_x_29:
[----:B0-----:R-:W0:Y:S02]  /*0cc0*/  LDC.64 R10, c[0x0][0x380] ;  /* 0x0000e000ff0a7b82 */ /* 0x001e240000000a00 */
[----:B0-----:R-:W5:Y:S02]  /*0cd0*/  LDG.E.64 R10, desc[UR36][R10.64+0x10] ;  /* 0x000010240a0a7981 */ /* 0x001f64000c1e1b00 */
.L_x_28:
[----:B------:R-:W-:Y:S05]  /*0ce0*/  BSYNC.RECONVERGENT B2 ;  /* 0x0000000000027941 */ /* 0x000fea0003800200 */
.L_x_27:
[----:B-----5:R-:W0:Y:S01]  /*0cf0*/  LDC.64 R12, c[0x0][0x380] ;  /* 0x0000e000ff0c7b82 */ /* 0x020e220000000a00 */
[----:B------:R-:W-:-:S04]  /*0d00*/  IMAD.WIDE R10, R26, 0x20, R10 ;  /* 0x000000201a0a7825 */ /* 0x000fc800078e020a */
[----:B------:R-:W-:Y:S01]  /*0d10*/  IMAD.MOV.U32 R15, RZ, RZ, 0x1 ;  /* 0x00000001ff0f7424 */ /* 0x000fe200078e00ff */
[----:B------:R-:W-:Y:S04]  /*0d20*/  ST.E.64.STRONG.SYS desc[UR36][R10.64], RZ ;  /* 0x000000ff0a007985 */ /* 0x000fe8000c115b24 */
[----:B------:R-:W-:Y:S04]  /*0d30*/  ST.E.64.STRONG.SYS desc[UR36][R10.64+0x8], RZ ;  /* 0x000008ff0a007985 */ /* 0x000fe8000c115b24 */
[----:B------:R-:W-:Y:S04]  /*0d40*/  ST.E.U8.STRONG.SYS desc[UR36][R10.64+0x10], R15 ;  /* 0x0000100f0a007985 */ /* 0x000fe8000c115124 */
[----:B------:R0:W-:Y:S04]  /*0d50*/  ST.E.U8.STRONG.SYS desc[UR36][R10.64+0x11], R15 ;  /* 0x0000110f0a007985 */ /* 0x0001e8000c115124 */
[----:B0-----:R-:W2:Y:S01]  /*0d60*/  LDG.E.64 R14, desc[UR36][R12.64+0x10] ;  /* 0x000010240c0e7981 */ /* 0x001ea2000c1e1b00 */
[----:B------:R-:W-:Y:S01]  /*0d70*/  BSSY B2, `(.L_x_31) ;  /* 0x0000006000027945 */ /* 0x000fe20003800000 */
[----:B--2---:R-:W-:-:S07]  /*0d80*/  IMAD.WIDE R14, R26, 0x20, R14 ;  /* 0x000000201a0e7825 */ /* 0x004fce00078e020e */
.L_x_32:
[----:B------:R-:W2:Y:S01]  /*0d90*/  LD.E.U8.STRONG.SYS R10, desc[UR36][R14.64+0x10] ;  /* 0x000010240e0a7980 */ /* 0x000ea2000c115100 */
[----:B------:R-:W-:Y:S05]  /*0da0*/  YIELD ;  /* 0x0000000000007946 */ /* 0x000fea0003800000 */
[----:B--2---:R-:W-:-:S13]  /*0db0*/  ISETP.NE.AND P0, PT, R10, RZ, PT ;  /* 0x000000ff0a00720c */ /* 0x004fda0003f05270 */
[----:B------:R-:W-:Y:S05]  /*0dc0*/  @!P0 BRA `(.L_x_32) ;  /* 0xfffffffc00f08947 */ /* 0x000fea000383ffff */
[----:B------:R-:W-:Y:S05]  /*0dd0*/  BSYNC B2 ;  /* 0x0000000000027941 */ /* 0x000fea0003800000 */
.L_x_31:
[----:B------:R0:W-:Y:S04]  /*0de0*/  ST.E.U8.STRONG.SYS desc[UR36][R14.64+0x10], RZ ;  /* 0x000010ff0e007985 */ /* 0x0001e8000c115124 */
[----:B------:R-:W2:Y:S01]  /*0df0*/  LDG.E.64 R12, desc[UR36][R12.64+0x10] ;  /* 0x000010240c0c7981 */ /* 0x000ea2000c1e1b00 */
[----:B------:R-:W-:Y:S01]  /*0e00*/  BSSY.RECONVERGENT B2, `(.L_x_33) ;  /* 0x000000d000027945 */ /* 0x000fe20003800200 */
[----:B0-2---:R-:W-:-:S07]  /*0e10*/  IMAD.WIDE R10, R27, 0x20, R12 ;  /* 0x000000201b0a7825 */ /* 0x005fce00078e020c */
.L_x_37:
        /* <DEDUP_REMOVED lines=9> */
.L_x_35:
[----:B------:R-:W-:Y:S05]  /*0eb0*/  BSYNC.RELIABLE B3 ;  /* 0x0000000000037941 */ /* 0x000fea0003800100 */
.L_x_34:
[----:B------:R-:W-:Y:S05]  /*0ec0*/  BRA `(.L_x_37) ;  /* 0xfffffffc00d47947 */ /* 0x000fea000383ffff */
.L_x_36:
[----:B------:R-:W-:Y:S05]  /*0ed0*/  BSYNC.RECONVERGENT B2 ;  /* 0x0000000000027941 */ /* 0x000fea0003800200 */
.L_x_33:
[----:B------:R-:W0:Y:S01]  /*0ee0*/  LDC.64 R14, c[0x0][0x380] ;  /* 0x0000e000ff0e7b82 */ /* 0x000e220000000a00 */
[----:B------:R1:W-:Y:S04]  /*0ef0*/  ST.E.64.STRONG.SYS desc[UR36][R10.64+0x8], R18 ;  /* 0x000008120a007985 */ /* 0x0003e8000c115b24 */
[----:B------:R1:W-:Y:S04]  /*0f00*/  ST.E.64.STRONG.SYS desc[UR36][R10.64+0x18], R8 ;  /* 0x000018080a007985 */ /* 0x0003e8000c115b24 */
[----:B0-----:R-:W2:Y:S01]  /*0f10*/  LDG.E.64 R12, desc[UR36][R14.64+0x10] ;  /* 0x000010240e0c7981 */ /* 0x001ea2000c1e1b00 */
[----:B------:R-:W-:Y:S01]  /*0f20*/  BSSY B2, `(.L_x_38) ;  /* 0x0000006000027945 */ /* 0x000fe20003800000 */
[----:B-12---:R-:W-:-:S07]  /*0f30*/  IMAD.WIDE R12, R27, 0x20, R12 ;  /* 0x000000201b0c7825 */ /* 0x006fce00078e020c */
.L_x_39:
[----:B------:R-:W2:Y:S01]  /*0f40*/  LD.E.U8.STRONG.SYS R10, desc[UR36][R12.64+0x11] ;  /* 0x000011240c0a7980 */ /* 0x000ea2000c115100 */
[----:B------:R-:W-:Y:S05]  /*0f50*/  YIELD ;  /* 0x0000000000007946 */ /* 0x000fea0003800000 */
[----:B--2---:R-:W-:-:S13]  /*0f60*/  ISETP.NE.AND P0, PT, R10, RZ, PT ;  /* 0x000000ff0a00720c */ /* 0x004fda0003f05270 */
[----:B------:R-:W-:Y:S05]  /*0f70*/  @!P0 BRA `(.L_x_39) ;  /* 0xfffffffc00f08947 */ /* 0x000fea000383ffff */
[----:B------:R-:W-:Y:S05]  /*0f80*/  BSYNC B2 ;  /* 0x0000000000027941 */ /* 0x000fea0003800000 */
.L_x_38:
[----:B------:R0:W-:Y:S01]  /*0f90*/  ST.E.U8.STRONG.SYS desc[UR36][R12.64+0x11], RZ ;  /* 0x000011ff0c007985 */ /* 0x0001e2000c115124 */
[----:B------:R-:W-:Y:S05]  /*0fa0*/  BRA `(.L_x_40) ;  /* 0x0000000400a07947 */ /* 0x000fea0003800000 */
.L_x_16:
[----:B------:R-:W0:Y:S02]  /*0fb0*/  LDC.64 R10, c[0x0][0x380] ;  /* 0x0000e000ff0a7b82 */ /* 0x000e240000000a00 */
[----:B0-----:R-:W2:Y:S01]  /*0fc0*/  LDG.E.64 R10, desc[UR36][R10.64+0x10] ;  /* 0x000010240a0a7981 */ /* 0x001ea2000c1e1b00 */
[----:B------:R-:W-:Y:S01]  /*0fd0*/  BSSY.RECONVERGENT B2, `(.L_x_41) ;  /* 0x000000d000027945 */ /* 0x000fe20003800200 */
[----:B--2---:R-:W-:-:S07]  /*0fe0*/  IMAD.WIDE R12, R27, 0x20, R10 ;  /* 0x000000201b0c7825 */ /* 0x004fce00078e020a */
.L_x_45:
        /* <DEDUP_REMOVED lines=9> */
.L_x_43:
[----:B------:R-:W-:Y:S05]  /*1080*/  BSYNC.RELIABLE B3 ;  /* 0x0000000000037941 */ /* 0x000fea0003800100 */
.L_x_42:
[----:B------:R-:W-:Y:S05]  /*1090*/  BRA `(.L_x_45) ;  /* 0xfffffffc00d47947 */ /* 0x000fea000383ffff */
.L_x_44:
[----:B------:R-:W-:Y:S05]  /*10a0*/  BSYNC.RECONVERGENT B2 ;  /* 0x0000000000027941 */ /* 0x000fea0003800200 */
.L_x_41:
[----:B------:R-:W0:Y:S01]  /*10b0*/  LDC.64 R10, c[0x0][0x380] ;  /* 0x0000e000ff0a7b82 */ /* 0x000e220000000a00 */
[----:B------:R1:W-:Y:S04]  /*10c0*/  ST.E.64.STRONG.SYS desc[UR36][R12.64+0x8], R18 ;  /* 0x000008120c007985 */ /* 0x0003e8000c115b24 */
[----:B------:R1:W-:Y:S04]  /*10d0*/  ST.E.64.STRONG.SYS desc[UR36][R12.64+0x18], R8 ;  /* 0x000018080c007985 */ /* 0x0003e8000c115b24 */
[----:B0-----:R-:W2:Y:S01]  /*10e0*/  LDG.E.64 R14, desc[UR36][R10.64+0x10] ;  /* 0x000010240a0e7981 */ /* 0x001ea2000c1e1b00 */
[----:B------:R-:W-:Y:S01]  /*10f0*/  BSSY B2, `(.L_x_46) ;  /* 0x0000006000027945 */ /* 0x000fe20003800000 */
[----:B-12---:R-:W-:-:S07]  /*1100*/  IMAD.WIDE R14, R27, 0x20, R14 ;  /* 0x000000201b0e7825 */ /* 0x006fce00078e020e */
.L_x_47:
[----:B------:R-:W2:Y:S01]  /*1110*/  LD.E.U8.STRONG.SYS R12, desc[UR36][R14.64+0x11] ;  /* 0x000011240e0c7980 */ /* 0x000ea2000c115100 */
[----:B------:R-:W-:Y:S05]  /*1120*/  YIELD ;  /* 0x0000000000007946 */ /* 0x000fea0003800000 */
[----:B--2---:R-:W-:-:S13]  /*1130*/  ISETP.NE.AND P0, PT, R12, RZ, PT ;  /* 0x000000ff0c00720c */ /* 0x004fda0003f05270 */
[----:B------:R-:W-:Y:S05]  /*1140*/  @!P0 BRA `(.L_x_47) ;  /* 0xfffffffc00f08947 */ /* 0x000fea000383ffff */
[----:B------:R-:W-:Y:S05]  /*1150*/  BSYNC B2 ;  /* 0x0000000000027941 */ /* 0x000fea0003800000 */
.L_x_46:
[----:B------:R0:W-:Y:S04]  /*1160*/  ST.E.U8.STRONG.SYS desc[UR36][R14.64+0x11], RZ ;  /* 0x000011ff0e007985 */ /* 0x0001e8000c115124 */
[----:B------:R-:W2:Y:S01]  /*1170*/  LDG.E.64 R10, desc[UR36][R10.64+0x10] ;  /* 0x000010240a0a7981 */ /* 0x000ea2000c1e1b00 */
[----:B------:R-:W-:Y:S01]  /*1180*/  BSSY.RECONVERGENT B2, `(.L_x_48) ;  /* 0x000000d000027945 */ /* 0x000fe20003800200 */
[----:B0-2---:R-:W-:-:S07]  /*1190*/  IMAD.WIDE R12, R26, 0x20, R10 ;  /* 0x000000201a0c7825 */ /* 0x005fce00078e020a */
.L_x_52:
        /* <DEDUP_REMOVED lines=9> */
.L_x_50:
[----:B------:R-:W-:Y:S05]  /*1230*/  BSYNC.RELIABLE B3 ;  /* 0x0000000000037941 */ /* 0x000fea0003800100 */
.L_x_49:
[----:B------:R-:W-:Y:S05]  /*1240*/  BRA `(.L_x_52) ;  /* 0xfffffffc00d47947 */ /* 0x000fea000383ffff */
.L_x_51:
[----:B------:R-:W-:Y:S05]  /*1250*/  BSYNC.RECONVERGENT B2 ;  /* 0x0000000000027941 */ /* 0x000fea0003800200 */
.L_x_48:
[----:B------:R-:W0:Y:S01]  /*1260*/  LDC.64 R20, c[0x0][0x380] ;  /* 0x0000e000ff147b82 */ /* 0x000e220000000a00 */
[----:B------:R1:W-:Y:S04]  /*1270*/  ST.E.64.STRONG.SYS desc[UR36][R12.64], R18 ;  /* 0x000000120c007985 */ /* 0x0003e8000c115b24 */
[----:B------:R1:W-:Y:S04]  /*1280*/  ST.E.64.STRONG.SYS desc[UR36][R12.64+0x18], R8 ;  /* 0x000018080c007985 */ /* 0x0003e8000c115b24 */
[----:B0-----:R-:W2:Y:S01]  /*1290*/  LDG.E.64 R20, desc[UR36][R20.64+0x10] ;  /* 0x0000102414147981 */ /* 0x001ea2000c1e1b00 */
[----:B------:R-:W-:Y:S01]  /*12a0*/  BSSY.RECONVERGENT B2, `(.L_x_53) ;  /* 0x000000f000027945 */ /* 0x000fe20003800200 */
[----:B-12---:R-:W-:-:S07]  /*12b0*/  IMAD.WIDE R28, R26, 0x20, R20 ;  /* 0x000000201a1c7825 */ /* 0x006fce00078e0214 */
.L_x_57:
        /* <DEDUP_REMOVED lines=11> */
.L_x_55:
[----:B------:R-:W-:Y:S05]  /*1370*/  BSYNC.RELIABLE B3 ;  /* 0x0000000000037941 */ /* 0x000fea0003800100 */
.L_x_54:
[----:B------:R-:W-:Y:S05]  /*1380*/  BRA `(.L_x_57) ;  /* 0xfffffffc00cc7947 */ /* 0x000fea000383ffff */
.L_x_56:
[----:B------:R-:W-:Y:S05]  /*1390*/  BSYNC.RECONVERGENT B2 ;  /* 0x0000000000027941 */ /* 0x000fea0003800200 */
.L_x_53:
        /* <DEDUP_REMOVED lines=10> */
.L_x_61:
[----:B-----5:R-:W-:-:S05]  /*1440*/  IADD3 R28, P0, PT, R12, R31, RZ ;  /* 0x0000001f0c1c7210 */ /* 0x020fca0007f1e0ff */
[----:B0-----:R-:W-:-:S06]  /*1450*/  IMAD.X R29, R13, 0x1, R33, P0 ;  /* 0x000000010d1d7824 */ /* 0x001fcc00000e0621 */
[----:B------:R-:W2:Y:S01]  /*1460*/  LD.E.U8 R29, desc[UR36][R28.64] ;  /* 0x000000241c1d7980 */ /* 0x000ea2000c101100 */
[----:B------:R-:W-:-:S04]  /*1470*/  IADD3 R20, P0, PT, R10, R31, RZ ;  /* 0x0000001f0a147210 */ /* 0x000fc80007f1e0ff */
[----:B------:R-:W-:Y:S02]  /*1480*/  IADD3.X R21, PT, PT, R11, R33, RZ, P0, !PT ;  /* 0x000000210b157210 */ /* 0x000fe400007fe4ff */
[----:B------:R-:W-:-:S05]  /*1490*/  IADD3 R31, P0, PT, R31, 0x1, RZ ;  /* 0x000000011f1f7810 */ /* 0x000fca0007f1e0ff */
[----:B------:R-:W-:Y:S01]  /*14a0*/  IMAD.X R33, RZ, RZ, R33, P0 ;  /* 0x000000ffff217224 */ /* 0x000fe200000e0621 */
[----:B------:R-:W-:-:S04]  /*14b0*/  ISETP.GE.U32.AND P0, PT, R31, R14, PT ;  /* 0x0000000e1f00720c */ /* 0x000fc80003f06070 */
[----:B------:R-:W-:Y:S01]  /*14c0*/  ISETP.GE.U32.AND.EX P0, PT, R33, R15, PT, P0 ;  /* 0x0000000f2100720c */ /* 0x000fe20003f06100 */
[----:B--2---:R0:W-:-:S12]  /*14d0*/  ST.E.U8 desc[UR36][R20.64], R29 ;  /* 0x0000001d14007985 */ /* 0x0041d8000c101124 */
[----:B------:R-:W-:Y:S05]  /*14e0*/  @!P0 BRA `(.L_x_61) ;  /* 0xfffffffc00d48947 */ /* 0x000fea000383ffff */
[----:B------:R-:W-:Y:S05]  /*14f0*/  BSYNC.RECONVERGENT B3 ;  /* 0x0000000000037941 */ /* 0x000fea0003800200 */
.L_x_60:
[----:B0-----:R-:W0:Y:S02]  /*1500*/  LDC.64 R20, c[0x0][0x380] ;  /* 0x0000e000ff147b82 */ /* 0x001e240000000a00 */
[----:B0-----:R-:W5:Y:S02]  /*1510*/  LDG.E.64 R20, desc[UR36][R20.64+0x10] ;  /* 0x0000102414147981 */ /* 0x001f64000c1e1b00 */
.L_x_59:
[----:B------:R-:W-:Y:S05]  /*1520*/  BSYNC.RECONVERGENT B2 ;  /* 0x0000000000027941 */ /* 0x000fea0003800200 */
.L_x_58:
[----:B-----5:R-:W0:Y:S01]  /*1530*/  LDC.64 R10, c[0x0][0x380] ;  /* 0x0000e000ff0a7b82 */ /* 0x020e220000000a00 */
[----:B------:R-:W-:-:S04]  /*1540*/  IMAD.WIDE R20, R26, 0x20, R20 ;  /* 0x000000201a147825 */ /* 0x000fc800078e0214 */
[----:B------:R-:W-:Y:S01]  /*1550*/  IMAD.MOV.U32 R13, RZ, RZ, 0x1 ;  /* 0x00000001ff0d7424 */ /* 0x000fe200078e00ff */
[----:B------:R-:W-:Y:S04]  /*1560*/  ST.E.64.STRONG.SYS desc[UR36][R20.64], RZ ;  /* 0x000000ff14007985 */ /* 0x000fe8000c115b24 */
[----:B------:R-:W-:Y:S04]  /*1570*/  ST.E.64.STRONG.SYS desc[UR36][R20.64+0x8], RZ ;  /* 0x000008ff14007985 */ /* 0x000fe8000c115b24 */
[----:B------:R-:W-:Y:S04]  /*1580*/  ST.E.U8.STRONG.SYS desc[UR36][R20.64+0x10], R13 ;  /* 0x0000100d14007985 */ /* 0x000fe8000c115124 */
[----:B------:R1:W-:Y:S04]  /*1590*/  ST.E.U8.STRONG.SYS desc[UR36][R20.64+0x11], R13 ;  /* 0x0000110d14007985 */ /* 0x0003e8000c115124 */
[----:B0-----:R-:W1:Y:S01]  /*15a0*/  LDG.E.64 R10, desc[UR36][R10.64+0x10] ;  /* 0x000010240a0a7981 */ /* 0x001e62000c1e1b00 */
[----:B------:R-:W-:Y:S01]  /*15b0*/  BSSY B2, `(.L_x_62) ;  /* 0x0000006000027945 */ /* 0x000fe20003800000 */
[----:B-1----:R-:W-:-:S07]  /*15c0*/  IMAD.WIDE R12, R26, 0x20, R10 ;  /* 0x000000201a0c7825 */ /* 0x002fce00078e020a */
.L_x_63:
[----:B------:R-:W2:Y:S01]  /*15d0*/  LD.E.U8.STRONG.SYS R10, desc[UR36][R12.64+0x10] ;  /* 0x000010240c0a7980 */ /* 0x000ea2000c115100 */
[----:B------:R-:W-:Y:S05]  /*15e0*/  YIELD ;  /* 0x0000000000007946 */ /* 0x000fea0003800000 */
[----:B--2---:R-:W-:-:S13]  /*15f0*/  ISETP.NE.AND P0, PT, R10, RZ, PT ;  /* 0x000000ff0a00720c */ /* 0x004fda0003f05270 */
[----:B------:R-:W-:Y:S05]  /*1600*/  @!P0 BRA `(.L_x_63) ;  /* 0xfffffffc00f08947 */ /* 0x000fea000383ffff */
[----:B------:R-:W-:Y:S05]  /*1610*/  BSYNC B2 ;  /* 0x0000000000027941 */ /* 0x000fea0003800000 */
.L_x_62:
[----:B------:R1:W-:Y:S02]  /*1620*/  ST.E.U8.STRONG.SYS desc[UR36][R12.64+0x10], RZ ;  /* 0x000010ff0c007985 */ /* 0x0003e4000c115124 */
.L_x_40:
[----:B------:R-:W-:Y:S05]  /*1630*/  BSYNC B0 ;  /* 0x0000000000007941 */ /* 0x000fea0003800000 */
.L_x_15:
[----:B------:R-:W-:-:S04]  /*1640*/  ISETP.NE.U32.AND P0, PT, R4, RZ, PT ;  /* 0x000000ff0400720c */ /* 0x000fc80003f05070 */
[----:B------:R-:W-:-:S13]  /*1650*/  ISETP.NE.AND.EX P0, PT, R5, RZ, PT, P0 ;  /* 0x000000ff0500720c */ /* 0x000fda0003f05300 */
[----:B------:R-:W-:Y:S05]  /*1660*/  @!P0 BRA `(.L_x_64) ;  /* 0x00000030000c8947 */ /* 0x000fea0003800000 */
[----:B------:R-:W2:Y:S01]  /*1670*/  S2R R11, SR_TID.Y ;  /* 0x00000000000b7919 */ /* 0x000ea20000002200 */
[----:B------:R-:W-:Y:S01]  /*1680*/  UMOV UR4, 0xffffffff ;  /* 0xffffffff00047882 */ /* 0x000fe20000000000 */
[----:B------:R-:W3:Y:S01]  /*1690*/  S2R R10, SR_TID.Z ;  /* 0x00000000000a7919 */ /* 0x000ee20000002300 */
[----:B--2---:R-:W-:-:S05]  /*16a0*/  IMAD.IADD R11, R24, 0x1, R11 ;  /* 0x00000001180b7824 */ /* 0x004fca00078e020b */
[----:B---3--:R-:W-:-:S04]  /*16b0*/  LOP3.LUT R10, R11, R10, RZ, 0xfc, !PT ;  /* 0x0000000a0b0a7212 */ /* 0x008fc800078efcff */
[----:B------:R-:W-:Y:S01]  /*16c0*/  ISETP.NE.AND P1, PT, R10, RZ, PT ;  /* 0x000000ff0a00720c */ /* 0x000fe20003f25270 */
[----:B------:R-:W-:-:S12]  /*16d0*/  BRA.DIV UR4, `(.L_x_65) ;  /* 0x0000003204b87947 */ /* 0x000fd8000b800000 */
[----:B------:R-:W-:Y:S06]  /*16e0*/  BAR.SYNC.DEFER_BLOCKING 0x0 ;  /* 0x0000000000007b1d */ /* 0x000fec0000010000 */
.L_x_189:
[----:B------:R-:W-:Y:S04]  /*16f0*/  BSSY B0, `(.L_x_66) ;  /* 0x000001c000007945 */ /* 0x000fe80003800000 */
[----:B------:R-:W-:Y:S05]  /*1700*/  @P1 BRA `(.L_x_67) ;  /* 0x0000000000681947 */ /* 0x000fea0003800000 */
[----:B------:R-:W2:Y:S01]  /*1710*/  S2R R11, SR_LANEID ;  /* 0x00000000000b7919 */ /* 0x000ea20000000000 */
[----:B------:R-:W-:Y:S02]  /*1720*/  VOTEU.ANY UR4, UPT, PT ;  /* 0x0000000000047886 */ /* 0x000fe400038e0100 */
[----:B01----:R-:W2:Y:S01]  /*1730*/  FLO.U32 R12, UR4 ;  /* 0x00000004000c7d00 */ /* 0x003ea200080e0000 */
[----:B------:R-:W-:Y:S01]  /*1740*/  UPOPC UR5, UR4 ;  /* 0x00000004000572bf */ /* 0x000fe20008000000 */
[----:B--2---:R-:W-:-:S05]  /*1750*/  ISETP.EQ.U32.AND P2, PT, R12, R11, PT ;  /* 0x0000000b0c00720c */ /* 0x004fca0003f42070 */
[----:B------:R-:W-:-:S08]  /*1760*/  IMAD R11, R23, UR5, RZ ;  /* 0x00000005170b7c24 */ /* 0x000fd0000f8e02ff */
        /* <DEDUP_REMOVED lines=10> */
[----:B0-----:R-:W-:-:S06]  /*1810*/  LOP3.LUT R13, R13, UR4, RZ, 0xc0, !PT ;  /* 0x000000040d0d7c12 */ /* 0x001fcc000f8ec0ff */
[----:B------:R-:W0:Y:S01]  /*1820*/  POPC R13, R13 ;  /* 0x0000000d000d7309 */ /* 0x000e220000000000 */
[----:B--2---:R-:W0:Y:S02]  /*1830*/  SHFL.IDX PT, R10, R11, R12, 0x1f ;  /* 0x00001f0c0b0a7589 */ /* 0x004e2400000e0000 */
[----:B0-----:R-:W-:-:S07]  /*1840*/  IMAD R10, R23, R13, R10 ;  /* 0x0000000d170a7224 */ /* 0x001fce00078e020a */
.L_x_68:
[----:B------:R-:W2:Y:S04]  /*1850*/  LD.E.STRONG.GPU R11, desc[UR36][R4.64+0x4] ;  /* 0x00000424040b7980 */ /* 0x000ea8000c10f900 */
[----:B--2---:R-:W-:Y:S01]  /*1860*/  CCTL.IVALL ;  /* 0x00000000ff00798f */ /* 0x004fe20002000000 */
[----:B------:R-:W-:Y:S05]  /*1870*/  YIELD ;  /* 0x0000000000007946 */ /* 0x000fea0003800000 */
[----:B------:R-:W-:-:S04]  /*1880*/  LOP3.LUT R11, R11, R10, RZ, 0x3c, !PT ;  /* 0x0000000a0b0b7212 */ /* 0x000fc800078e3cff */
[----:B------:R-:W-:-:S13]  /*1890*/  ISETP.GT.AND P2, PT, R11, -0x1, PT ;  /* 0xffffffff0b00780c */ /* 0x000fda0003f44270 */
[----:B------:R-:W-:Y:S05]  /*18a0*/  @P2 BRA `(.L_x_68) ;  /* 0xfffffffc00e82947 */ /* 0x000fea000383ffff */
.L_x_67:
[----:B------:R-:W-:Y:S05]  /*18b0*/  BSYNC B0 ;  /* 0x0000000000007941 */ /* 0x000fea0003800000 */
.L_x_66:
[----:B------:R-:W-:-:S03]  /*18c0*/  UMOV UR4, 0xffffffff ;  /* 0xffffffff00047882 */ /* 0x000fc60000000000 */
[----:B------:R-:W-:Y:S05]  /*18d0*/  BRA.DIV UR4, `(.L_x_69) ;  /* 0x0000003204687947 */ /* 0x000fea000b800000 */
[----:B------:R-:W-:Y:S06]  /*18e0*/  BAR.SYNC.DEFER_BLOCKING 0x0 ;  /* 0x0000000000007b1d */ /* 0x000fec0000010000 */
.L_x_192:
[----:B------:R-:W-:-:S05]  /*18f0*/  VIADD R3, R3, 0x1 ;  /* 0x0000000103037836 */ /* 0x000fca0000000000 */
[----:B------:R-:W-:-:S13]  /*1900*/  ISETP.NE.AND P2, PT, R3, R0, PT ;  /* 0x000000000300720c */ /* 0x000fda0003f45270 */
[----:B------:R-:W-:Y:S05]  /*1910*/  @P2 BRA `(.L_x_70) ;  /* 0xffffffec00ec2947 */ /* 0x000fea000383ffff */
.L_x_14:
[----:B------:R-:W-:Y:S05]  /*1920*/  BSYNC B1 ;  /* 0x0000000000017941 */ /* 0x000fea0003800000 */
.L_x_13:
[----:B------:R-:W-:Y:S05]  /*1930*/  @!P0 BRA `(.L_x_71) ;  /* 0x0000002c00548947 */ /* 0x000fea0003800000 */
[----:B------:R-:W-:-:S03]  /*1940*/  UMOV UR4, 0xffffffff ;  /* 0xffffffff00047882 */ /* 0x000fc60000000000 */
[----:B------:R-:W-:Y:S05]  /*1950*/  BRA.DIV UR4, `(.L_x_72) ;  /* 0x0000003204787947 */ /* 0x000fea000b800000 */
[----:B------:R-:W-:Y:S06]  /*1960*/  BAR.SYNC.DEFER_BLOCKING 0x0 ;  /* 0x0000000000007b1d */ /* 0x000fec0000010000 */
.L_x_195:
[----:B------:R-:W2:Y:S01]  /*1970*/  LDC.64 R10, c[0x0][0x380] ;  /* 0x0000e000ff0a7b82 */ /* 0x000ea20000000a00 */
[----:B------:R-:W-:Y:S01]  /*1980*/  BSSY B0, `(.L_x_73) ;  /* 0x000001e000007945 */ /* 0x000fe20003800000 */
[----:B------:R-:W-:Y:S01]  /*1990*/  ISETP.NE.AND P2, PT, R27, RZ, PT ;  /* 0x000000ff1b00720c */ /* 0x000fe20003f45270 */
[----:B--2---:R-:W-:Y:S02]  /*19a0*/  IMAD.WIDE.U32 R10, R25, 0x4, R10 ;  /* 0x00000004190a7825 */ /* 0x004fe400078e000a */
[----:B------:R-:W-:Y:S10]  /*19b0*/  @P1 BRA `(.L_x_74) ;  /* 0x0000000000681947 */ /* 0x000ff40003800000 */
[----:B------:R-:W2:Y:S01]  /*19c0*/  S2R R3, SR_LANEID ;  /* 0x0000000000037919 */ /* 0x000ea20000000000 */
[----:B------:R-:W-:Y:S02]  /*19d0*/  VOTEU.ANY UR4, UPT, PT ;  /* 0x0000000000047886 */ /* 0x000fe400038e0100 */
[----:B01----:R-:W2:Y:S01]  /*19e0*/  FLO.U32 R12, UR4 ;  /* 0x00000004000c7d00 */ /* 0x003ea200080e0000 */
[----:B------:R-:W-:-:S06]  /*19f0*/  UPOPC UR5, UR4 ;  /* 0x00000004000572bf */ /* 0x000fcc0008000000 */
[----:B------:R-:W-:Y:S01]  /*1a00*/  IMAD R13, R23, UR5, RZ ;  /* 0x00000005170d7c24 */ /* 0x000fe2000f8e02ff */
[----:B--2---:R-:W-:-:S13]  /*1a10*/  ISETP.EQ.U32.AND P0, PT, R12, R3, PT ;  /* 0x000000030c00720c */ /* 0x004fda0003f02070 */
        /* <DEDUP_REMOVED lines=14> */
.L_x_75:
[----:B------:R-:W2:Y:S04]  /*1b00*/  LD.E.STRONG.GPU R12, desc[UR36][R4.64+0x4] ;  /* 0x00000424040c7980 */ /* 0x000ea8000c10f900 */
[----:B--2---:R-:W-:Y:S01]  /*1b10*/  CCTL.IVALL ;  /* 0x00000000ff00798f */ /* 0x004fe20002000000 */
[----:B------:R-:W-:Y:S05]  /*1b20*/  YIELD ;  /* 0x0000000000007946 */ /* 0x000fea0003800000 */
[----:B------:R-:W-:-:S04]  /*1b30*/  LOP3.LUT R12, R12, R3, RZ, 0x3c, !PT ;  /* 0x000000030c0c7212 */ /* 0x000fc800078e3cff */
[----:B------:R-:W-:-:S13]  /*1b40*/  ISETP.GT.AND P0, PT, R12, -0x1, PT ;  /* 0xffffffff0c00780c */ /* 0x000fda0003f04270 */
[----:B------:R-:W-:Y:S05]  /*1b50*/  @P0 BRA `(.L_x_75) ;  /* 0xfffffffc00e80947 */ /* 0x000fea000383ffff */
.L_x_74:
[----:B------:R-:W-:Y:S05]  /*1b60*/  BSYNC B0 ;  /* 0x0000000000007941 */ /* 0x000fea0003800000 */
.L_x_73:
[----:B------:R-:W-:Y:S01]  /*1b70*/  UMOV UR4, 0xffffffff ;  /* 0xffffffff00047882 */ /* 0x000fe20000000000 */
[----:B------:R-:W-:Y:S02]  /*1b80*/  IMAD.WIDE.U32 R4, R25, 0x4, R10 ;  /* 0x0000000419047825 */ /* 0x000fe400078e000a */
[----:B------:R-:W-:Y:S05]  /*1b90*/  BRA.DIV UR4, `(.L_x_76) ;  /* 0x0000003204187947 */ /* 0x000fea000b800000 */
[----:B------:R-:W-:Y:S06]  /*1ba0*/  BAR.SYNC.DEFER_BLOCKING 0x0 ;  /* 0x0000000000007b1d */ /* 0x000fec0000010000 */
.L_x_198:
[----:B------:R-:W-:Y:S01]  /*1bb0*/  BSSY.RECONVERGENT B6, `(.L_x_77) ;  /* 0x0000053000067945 */ /* 0x000fe20003800200 */
[----:B01----:R-:W-:-:S03]  /*1bc0*/  CS2R R12, SR_CLOCKLO ;  /* 0x00000000000c7805 */ /* 0x003fc60000015000 */
[----:B------:R-:W-:Y:S05]  /*1bd0*/  @P2 BRA `(.L_x_78) ;  /* 0x0000000400402947 */ /* 0x000fea0003800000 */
[----:B------:R-:W-:Y:S01]  /*1be0*/  IADD3 R31, P0, PT, -R6, R12, RZ ;  /* 0x0000000c061f7210 */ /* 0x000fe20007f1e1ff */
[----:B------:R-:W-:Y:S01]  /*1bf0*/  BSSY.RECONVERGENT B0, `(.L_x_79) ;  /* 0x000001f000007945 */ /* 0x000fe20003800200 */
[----:B------:R-:W-:-:S03]  /*1c00*/  SHF.R.S32.HI R15, RZ, 0x1f, R0 ;  /* 0x0000001fff0f7819 */ /* 0x000fc60000011400 */
[----:B------:R-:W-:-:S05]  /*1c10*/  IMAD.X R28, R13, 0x1, ~R7, P0 ;  /* 0x000000010d1c7824 */ /* 0x000fca00000e0e07 */
[----:B------:R-:W-:-:S04]  /*1c20*/  LOP3.LUT R3, R28, R15, RZ, 0xfc, !PT ;  /* 0x0000000f1c037212 */ /* 0x000fc800078efcff */
[----:B------:R-:W-:-:S13]  /*1c30*/  ISETP.NE.U32.AND P0, PT, R3, RZ, PT ;  /* 0x000000ff0300720c */ /* 0x000fda0003f05070 */
[----:B------:R-:W-:Y:S05]  /*1c40*/  @P0 BRA `(.L_x_80) ;  /* 0x0000000000500947 */ /* 0x000fea0003800000 */
[----:B------:R-:W0:Y:S01]  /*1c50*/  I2F.U32.RP R3, R0 ;  /* 0x0000000000037306 */ /* 0x000e220000209000 */
[----:B------:R-:W-:Y:S02]  /*1c60*/  IADD3 R13, PT, PT, RZ, -R0, RZ ;  /* 0x80000000ff0d7210 */ /* 0x000fe40007ffe0ff */
[----:B------:R-:W-:-:S05]  /*1c70*/  ISETP.NE.U32.AND P2, PT, R0, RZ, PT ;  /* 0x000000ff0000720c */ /* 0x000fca0003f45070 */
[----:B0-----:R-:W0:Y:S02]  /*1c80*/  MUFU.RCP R3, R3 ;  /* 0x0000000300037308 */ /* 0x001e240000001000 */
[----:B0-----:R-:W-:-:S06]  /*1c90*/  VIADD R6, R3, 0xffffffe ;  /* 0x0ffffffe03067836 */ /* 0x001fcc0000000000 */
[----:B------:R0:W1:Y:S02]  /*1ca0*/  F2I.FTZ.U32.TRUNC.NTZ R7, R6 ;  /* 0x0000000600077305 */ /* 0x000064000021f000 */
[----:B0-----:R-:W-:Y:S02]  /*1cb0*/  IMAD.MOV.U32 R6, RZ, RZ, RZ ;  /* 0x000000ffff067224 */ /* 0x001fe400078e00ff */
[----:B-1----:R-:W-:-:S04]  /*1cc0*/  IMAD R13, R13, R7, RZ ;  /* 0x000000070d0d7224 */ /* 0x002fc800078e02ff */
[----:B------:R-:W-:-:S06]  /*1cd0*/  IMAD.HI.U32 R7, R7, R13, R6 ;  /* 0x0000000d07077227 */ /* 0x000fcc00078e0006 */
[----:B------:R-:W-:-:S04]  /*1ce0*/  IMAD.HI.U32 R6, R7, R31, RZ ;  /* 0x0000001f07067227 */ /* 0x000fc800078e00ff */
[----:B------:R-:W-:-:S04]  /*1cf0*/  IMAD.MOV R7, RZ, RZ, -R6 ;  /* 0x000000ffff077224 */ /* 0x000fc800078e0a06 */
[----:B------:R-:W-:-:S05]  /*1d00*/  IMAD R7, R0, R7, R31 ;  /* 0x0000000700077224 */ /* 0x000fca00078e021f */
[----:B------:R-:W-:-:S13]  /*1d10*/  ISETP.GE.U32.AND P0, PT, R7, R0, PT ;  /* 0x000000000700720c */ /* 0x000fda0003f06070 */
[----:B------:R-:W-:Y:S02]  /*1d20*/  @P0 IMAD.IADD R7, R7, 0x1, -R0 ;  /* 0x0000000107070824 */ /* 0x000fe400078e0a00 */
[----:B------:R-:W-:-:S03]  /*1d30*/  @P0 VIADD R6, R6, 0x1 ;  /* 0x0000000106060836 */ /* 0x000fc60000000000 */
[----:B------:R-:W-:Y:S01]  /*1d40*/  ISETP.GE.U32.AND P1, PT, R7, R0, PT ;  /* 0x000000000700720c */ /* 0x000fe20003f26070 */
[----:B------:R-:W-:-:S12]  /*1d50*/  IMAD.MOV.U32 R7, RZ, RZ, RZ ;  /* 0x000000ffff077224 */ /* 0x000fd800078e00ff */
[----:B------:R-:W-:Y:S01]  /*1d60*/  @P1 VIADD R6, R6, 0x1 ;  /* 0x0000000106061836 */ /* 0x000fe20000000000 */
[----:B------:R-:W-:Y:S01]  /*1d70*/  @!P2 LOP3.LUT R6, RZ, R0, RZ, 0x33, !PT ;  /* 0x00000000ff06a212 */ /* 0x000fe200078e33ff */
[----:B------:R-:W-:Y:S06]  /*1d80*/  BRA `(.L_x_81) ;  /* 0x0000000000147947 */ /* 0x000fec0003800000 */
.L_x_80:
[----:B------:R-:W-:Y:S02]  /*1d90*/  MOV R20, R0 ;  /* 0x0000000000147202 */ /* 0x000fe40000000f00 */
[----:B------:R-:W-:-:S07]  /*1da0*/  MOV R14, 0x1dc0 ;  /* 0x00001dc0000e7802 */ /* 0x000fce0000000f00 */
[----:B------:R-:W-:Y:S05]  /*1db0*/  CALL.REL.NOINC `($__internal_0_$__cuda_sm20_div_s64) ;  /* 0x0000003400f87944 */ /* 0x000fea0003c00000 */
[----:B------:R-:W-:Y:S02]  /*1dc0*/  IMAD.MOV.U32 R6, RZ, RZ, R3 ;  /* 0x000000ffff067224 */ /* 0x000fe400078e0003 */
[----:B------:R-:W-:-:S07]  /*1dd0*/  IMAD.MOV.U32 R7, RZ, RZ, R12 ;  /* 0x000000ffff077224 */ /* 0x000fce00078e000c */
.L_x_81:
[----:B------:R-:W-:Y:S05]  /*1de0*/  BSYNC.RECONVERGENT B0 ;  /* 0x0000000000007941 */ /* 0x000fea0003800200 */
.L_x_79:
[----:B------:R0:W-:Y:S01]  /*1df0*/  STG.E.64 desc[UR36][R4.64+0x28], R6 ;  /* 0x0000280604007986 */ /* 0x0001e2000c101b24 */
[----:B------:R-:W-:Y:S01]  /*1e00*/  ISETP.NE.U32.AND P0, PT, R7, RZ, PT ;  /* 0x000000ff0700720c */ /* 0x000fe20003f05070 */
[----:B------:R-:W-:-:S12]  /*1e10*/  BSSY.RECONVERGENT B0, `(.L_x_82) ;  /* 0x000001c000007945 */ /* 0x000fd80003800200 */
[----:B0-----:R-:W-:Y:S05]  /*1e20*/  @P0 BRA `(.L_x_83) ;  /* 0x00000000004c0947 */ /* 0x001fea0003800000 */
[----:B------:R-:W0:Y:S01]  /*1e30*/  I2F.U32.RP R3, R6 ;  /* 0x0000000600037306 */ /* 0x000e220000209000 */
[----:B------:R-:W-:-:S07]  /*1e40*/  ISETP.NE.U32.AND P2, PT, R6, RZ, PT ;  /* 0x000000ff0600720c */ /* 0x000fce0003f45070 */
[----:B0-----:R-:W0:Y:S02]  /*1e50*/  MUFU.RCP R3, R3 ;  /* 0x0000000300037308 */ /* 0x001e240000001000 */
[----:B0-----:R-:W-:-:S06]  /*1e60*/  VIADD R4, R3, 0xffffffe ;  /* 0x0ffffffe03047836 */ /* 0x001fcc0000000000 */
[----:B------:R0:W1:Y:S02]  /*1e70*/  F2I.FTZ.U32.TRUNC.NTZ R5, R4 ;  /* 0x0000000400057305 */ /* 0x000064000021f000 */
[----:B0-----:R-:W-:Y:S02]  /*1e80*/  IMAD.MOV.U32 R4, RZ, RZ, RZ ;  /* 0x000000ffff047224 */ /* 0x001fe400078e00ff */
[----:B-1----:R-:W-:-:S04]  /*1e90*/  IMAD.MOV R13, RZ, RZ, -R5 ;  /* 0x000000ffff0d7224 */ /* 0x002fc800078e0a05 */
[----:B------:R-:W-:-:S04]  /*1ea0*/  IMAD R13, R13, R6, RZ ;  /* 0x000000060d0d7224 */ /* 0x000fc800078e02ff */
[----:B------:R-:W-:-:S06]  /*1eb0*/  IMAD.HI.U32 R5, R5, R13, R4 ;  /* 0x0000000d05057227 */ /* 0x000fcc00078e0004 */
[----:B------:R-:W-:-:S04]  /*1ec0*/  IMAD.HI.U32 R5, R5, 0x5f5e100, RZ ;  /* 0x05f5e10005057827 */ /* 0x000fc800078e00ff */
[----:B------:R-:W-:-:S04]  /*1ed0*/  IMAD.MOV R13, RZ, RZ, -R5 ;  /* 0x000000ffff0d7224 */ /* 0x000fc800078e0a05 */
[----:B------:R-:W-:-:S05]  /*1ee0*/  IMAD R13, R6, R13, 0x5f5e100 ;  /* 0x05f5e100060d7424 */ /* 0x000fca00078e020d */
[----:B------:R-:W-:-:S13]  /*1ef0*/  ISETP.GE.U32.AND P0, PT, R13, R6, PT ;  /* 0x000000060d00720c */ /* 0x000fda0003f06070 */
[----:B------:R-:W-:Y:S01]  /*1f00*/  @P0 IADD3 R13, PT, PT, R13, -R6, RZ ;  /* 0x800000060d0d0210 */ /* 0x000fe20007ffe0ff */
[----:B------:R-:W-:-:S03]  /*1f10*/  @P0 VIADD R5, R5, 0x1 ;  /* 0x0000000105050836 */ /* 0x000fc60000000000 */
[----:B------:R-:W-:-:S13]  /*1f20*/  ISETP.GE.U32.AND P1, PT, R13, R6, PT ;  /* 0x000000060d00720c */ /* 0x000fda0003f26070 */
[----:B------:R-:W-:Y:S01]  /*1f30*/  @P1 VIADD R5, R5, 0x1 ;  /* 0x0000000105051836 */ /* 0x000fe20000000000 */
[----:B------:R-:W-:Y:S01]  /*1f40*/  @!P2 LOP3.LUT R5, RZ, R6, RZ, 0x33, !PT ;  /* 0x00000006ff05a212 */ /* 0x000fe200078e33ff */
[----:B------:R-:W-:Y:S06]  /*1f50*/  BRA `(.L_x_84) ;  /* 0x00000000001c7947 */ /* 0x000fec0003800000 */
.L_x_83:
[----:B------:R-:W-:Y:S01]  /*1f60*/  IMAD.MOV.U32 R31, RZ, RZ, 0x5f5e100 ;  /* 0x05f5e100ff1f7424 */ /* 0x000fe200078e00ff */
[----:B------:R-:W-:Y:S01]  /*1f70*/  MOV R14, 0x1fc0 ;  /* 0x00001fc0000e7802 */ /* 0x000fe20000000f00 */
[----:B------:R-:W-:Y:S02]  /*1f80*/  IMAD.MOV.U32 R28, RZ, RZ, RZ ;  /* 0x000000ffff1c7224 */ /* 0x000fe400078e00ff */
[----:B------:R-:W-:Y:S02]  /*1f90*/  IMAD.MOV.U32 R20, RZ, RZ, R6 ;  /* 0x000000ffff147224 */ /* 0x000fe400078e0006 */
[----:B------:R-:W-:-:S07]  /*1fa0*/  IMAD.MOV.U32 R15, RZ, RZ, R7 ;  /* 0x000000ffff0f7224 */ /* 0x000fce00078e0007 */
[----:B------:R-:W-:Y:S05]  /*1fb0*/  CALL.REL.NOINC `($__internal_0_$__cuda_sm20_div_s64) ;  /* 0x0000003400787944 */ /* 0x000fea0003c00000 */
[----:B------:R-:W-:-:S07]  /*1fc0*/  MOV R5, R3 ;  /* 0x0000000300057202 */ /* 0x000fce0000000f00 */
.L_x_84:
[----:B------:R-:W-:Y:S05]  /*1fd0*/  BSYNC.RECONVERGENT B0 ;  /* 0x0000000000007941 */ /* 0x000fea0003800200 */
.L_x_82:
[----:B------:R0:W-:Y:S01]  /*1fe0*/  STL.64 [R1], R8 ;  /* 0x0000000801007387 */ /* 0x0001e20000100a00 */
[----:B------:R-:W-:Y:S01]  /*1ff0*/  MOV R12, 0x0 ;  /* 0x00000000000c7802 */ /* 0x000fe20000000f00 */
[----:B------:R-:W-:Y:S01]  /*2000*/  VIADD R3, R5, 0x1 ;  /* 0x0000000105037836 */ /* 0x000fe20000000000 */
[----:B------:R-:W1:Y:S01]  /*2010*/  LDCU.64 UR4, c[0x4][0x10] ;  /* 0x01000200ff0477ac */ /* 0x000e620008000a00 */
[----:B------:R2:W-:Y:S03]  /*2020*/  STL [R1+0x8], R0 ;  /* 0x0000080001007387 */ /* 0x0005e60000100800 */
[----:B------:R-:W3:Y:S01]  /*2030*/  LDC.64 R12, c[0x4][R12] ;  /* 0x010000000c0c7b82 */ /* 0x000ee20000000a00 */
[----:B------:R2:W-:Y:S01]  /*2040*/  STG.E desc[UR36][R10.64+0xb0], R3 ;  /* 0x0000b0030a007986 */ /* 0x0005e2000c101924 */
[----:B0-----:R-:W-:Y:S02]  /*2050*/  IMAD.MOV.U32 R8, RZ, RZ, R6 ;  /* 0x000000ffff087224 */ /* 0x001fe400078e0006 */
[----:B------:R-:W-:Y:S01]  /*2060*/  IMAD.MOV.U32 R9, RZ, RZ, R7 ;  /* 0x000000ffff097224 */ /* 0x000fe200078e0007 */
[----:B------:R-:W-:Y:S01]  /*2070*/  MOV R7, R2 ;  /* 0x0000000200077202 */ /* 0x000fe20000000f00 */
[----:B------:R-:W-:-:S03]  /*2080*/  IMAD.MOV.U32 R6, RZ, RZ, R22 ;  /* 0x000000ffff067224 */ /* 0x000fc600078e0016 */
[----:B------:R2:W-:Y:S01]  /*2090*/  STL.64 [R1+0x10], R8 ;  /* 0x0000100801007387 */ /* 0x0005e20000100a00 */
[----:B-1----:R-:W-:Y:S02]  /*20a0*/  IMAD.U32 R4, RZ, RZ, UR4 ;  /* 0x00000004ff047e24 */ /* 0x002fe4000f8e00ff */
[----:B------:R-:W-:-:S07]  /*20b0*/  IMAD.U32 R5, RZ, RZ, UR5 ;  /* 0x00000005ff057e24 */ /* 0x000fce000f8e00ff */
[----:B------:R-:W-:-:S07]  /*20c0*/  LEPC R20, `(.L_x_78) ;  /* 0x000000001014794e */ /* 0x000fce0000000000 */
[----:B--23--:R-:W-:Y:S05]  /*20d0*/  CALL.ABS.NOINC R12 ;  /* 0x000000000c007343 */ /* 0x00cfea0003c00000 */
.L_x_78:
[----:B------:R-:W-:Y:S05]  /*20e0*/  BSYNC.RECONVERGENT B6 ;  /* 0x0000000000067941 */ /* 0x000fea0003800200 */
.L_x_77:
[----:B------:R-:W-:-:S06]  /*20f0*/  RPCMOV.32 Rpc.LO, R2 ;  /* 0x0000000200007352 */ /* 0x000fcc0000000000 */
[----:B------:R-:W-:-:S05]  /*2100*/  CS2R.32 R2, SR_CgaSize ;  /* 0x0000000000027805 */ /* 0x000fca0000008a00 */
[----:B------:R-:W-:-:S05]  /*2110*/  IMAD R2, R2, -0xa0, RZ ;  /* 0xffffff6002027824 */ /* 0x000fca00078e02ff */
[----:B------:R-:W-:Y:S02]  /*2120*/  R2UR UR5, R2 ;  /* 0x00000000020572ca */ /* 0x000fe400000e0000 */
[----:B------:R-:W-:-:S12]  /*2130*/  RPCMOV.32 R2, Rpc.LO ;  /* 0x0000000000027353 */ /* 0x000fd80000000000 */
[----:B------:R-:W0:Y:S01]  /*2140*/  LDCU UR5, c[0x0][UR5+0x258] ;  /* 0x00004b00050577ac */ /* 0x000e220008000800 */
[----:B------:R-:W-:-:S06]  /*2150*/  RPCMOV.32 Rpc.LO, R2 ;  /* 0x0000000200007352 */ /* 0x000fcc0000000000 */
[----:B------:R-:W-:-:S05]  /*2160*/  CS2R.32 R2, SR_CgaSize ;  /* 0x0000000000027805 */ /* 0x000fca0000008a00 */
[----:B------:R-:W-:-:S05]  /*2170*/  IMAD R2, R2, -0xa0, RZ ;  /* 0xffffff6002027824 */ /* 0x000fca00078e02ff */
[----:B------:R-:W-:Y:S02]  /*2180*/  R2UR UR4, R2 ;  /* 0x00000000020472ca */ /* 0x000fe400000e0000 */
[----:B------:R-:W-:-:S12]  /*2190*/  RPCMOV.32 R2, Rpc.LO ;  /* 0x0000000000027353 */ /* 0x000fd80000000000 */
[----:B------:R-:W1:Y:S01]  /*21a0*/  LDCU UR4, c[0x0][UR4+0x254] ;  /* 0x00004a80040477ac */ /* 0x000e620008000800 */
[----:B0-----:R-:W-:-:S04]  /*21b0*/  UISETP.NE.U32.AND UP0, UPT, UR5, URZ, UPT ;  /* 0x000000ff0500728c */ /* 0x001fc8000bf05070 */
[----:B-1----:R-:W-:-:S09]  /*21c0*/  UISETP.NE.AND.EX UP0, UPT, UR4, URZ, UPT, UP0 ;  /* 0x000000ff0400728c */ /* 0x002fd2000bf05300 */
[----:B------:R-:W-:Y:S05]  /*21d0*/  BRA.U !UP0, `(.L_x_85) ;  /* 0x0000002508287547 */ /* 0x000fea000b800000 */
[----:B------:R-:W0:Y:S01]  /*21e0*/  S2R R0, SR_TID.X ;  /* 0x0000000000007919 */ /* 0x000e220000002100 */
[----:B------:R-:W-:Y:S01]  /*21f0*/  IMAD.U32 R7, RZ, RZ, UR4 ;  /* 0x00000004ff077e24 */ /* 0x000fe2000f8e00ff */
[----:B------:R-:W-:Y:S01]  /*2200*/  UMOV UR4, 0xffffffff ;  /* 0xffffffff00047882 */ /* 0x000fe20000000000 */
[----:B------:R-:W-:Y:S01]  /*2210*/  IMAD.U32 R6, RZ, RZ, UR5 ;  /* 0x00000005ff067e24 */ /* 0x000fe2000f8e00ff */
[----:B------:R-:W0:Y:S01]  /*2220*/  S2R R3, SR_TID.Y ;  /* 0x0000000000037919 */ /* 0x000e220000002200 */
[----:B------:R-:W1:Y:S01]  /*2230*/  S2R R5, SR_TID.Z ;  /* 0x0000000000057919 */ /* 0x000e620000002300 */
[----:B0-----:R-:W-:-:S05]  /*2240*/  IMAD.IADD R0, R0, 0x1, R3 ;  /* 0x0000000100007824 */ /* 0x001fca00078e0203 */
[----:B-1----:R-:W-:-:S04]  /*2250*/  LOP3.LUT R0, R0, R5, RZ, 0xfc, !PT ;  /* 0x0000000500007212 */ /* 0x002fc800078efcff */
[----:B------:R-:W-:Y:S01]  /*2260*/  ISETP.NE.AND P1, PT, R0, RZ, PT ;  /* 0x000000ff0000720c */ /* 0x000fe20003f25270 */
[----:B------:R-:W-:-:S12]  /*2270*/  BRA.DIV UR4, `(.L_x_86) ;  /* 0x0000002a04907947 */ /* 0x000fd8000b800000 */
[----:B------:R-:W-:Y:S06]  /*2280*/  BAR.SYNC.DEFER_BLOCKING 0x0 ;  /* 0x0000000000007b1d */ /* 0x000fec0000010000 */
.L_x_201:
[----:B------:R-:W0:Y:S01]  /*2290*/  LDC.64 R4, c[0x0][0x380] ;  /* 0x0000e000ff047b82 */ /* 0x000e220000000a00 */
[----:B------:R-:W-:Y:S04]  /*22a0*/  BSSY B0, `(.L_x_87) ;  /* 0x000001c000007945 */ /* 0x000fe80003800000 */
[----:B------:R-:W-:Y:S05]  /*22b0*/  @P1 BRA `(.L_x_88) ;  /* 0x0000000000681947 */ /* 0x000fea0003800000 */
[----:B------:R-:W1:Y:S01]  /*22c0*/  S2R R3, SR_LANEID ;  /* 0x0000000000037919 */ /* 0x000e620000000000 */
[----:B------:R-:W-:Y:S02]  /*22d0*/  VOTEU.ANY UR4, UPT, PT ;  /* 0x0000000000047886 */ /* 0x000fe400038e0100 */
[----:B------:R-:W1:Y:S01]  /*22e0*/  FLO.U32 R8, UR4 ;  /* 0x0000000400087d00 */ /* 0x000e6200080e0000 */
[----:B------:R-:W-:Y:S01]  /*22f0*/  UPOPC UR5, UR4 ;  /* 0x00000004000572bf */ /* 0x000fe20008000000 */
[----:B-1----:R-:W-:-:S05]  /*2300*/  ISETP.EQ.U32.AND P0, PT, R8, R3, PT ;  /* 0x000000030800720c */ /* 0x002fca0003f02070 */
        /* <DEDUP_REMOVED lines=10> */
[----:B------:R-:W1:Y:S02]  /*23b0*/  S2R R9, SR_LTMASK ;  /* 0x0000000000097919 */ /* 0x000e640000003900 */
[----:B-1----:R-:W-:-:S06]  /*23c0*/  LOP3.LUT R9, R9, UR4, RZ, 0xc0, !PT ;  /* 0x0000000409097c12 */ /* 0x002fcc000f8ec0ff */
[----:B------:R-:W1:Y:S01]  /*23d0*/  POPC R9, R9 ;  /* 0x0000000900097309 */ /* 0x000e620000000000 */
[----:B--2---:R-:W1:Y:S02]  /*23e0*/  SHFL.IDX PT, R0, R3, R8, 0x1f ;  /* 0x00001f0803007589 */ /* 0x004e6400000e0000 */
[----:B-1----:R-:W-:-:S07]  /*23f0*/  IMAD R0, R23, R9, R0 ;  /* 0x0000000917007224 */ /* 0x002fce00078e0200 */
.L_x_89:
[----:B------:R-:W2:Y:S04]  /*2400*/  LD.E.STRONG.GPU R3, desc[UR36][R6.64+0x4] ;  /* 0x0000042406037980 */ /* 0x000ea8000c10f900 */
[----:B--2---:R-:W-:Y:S01]  /*2410*/  CCTL.IVALL ;  /* 0x00000000ff00798f */ /* 0x004fe20002000000 */
[----:B------:R-:W-:Y:S05]  /*2420*/  YIELD ;  /* 0x0000000000007946 */ /* 0x000fea0003800000 */
[----:B------:R-:W-:-:S04]  /*2430*/  LOP3.LUT R3, R3, R0, RZ, 0x3c, !PT ;  /* 0x0000000003037212 */ /* 0x000fc800078e3cff */
[----:B------:R-:W-:-:S13]  /*2440*/  ISETP.GT.AND P0, PT, R3, -0x1, PT ;  /* 0xffffffff0300780c */ /* 0x000fda0003f04270 */
[----:B------:R-:W-:Y:S05]  /*2450*/  @P0 BRA `(.L_x_89) ;  /* 0xfffffffc00e80947 */ /* 0x000fea000383ffff */
.L_x_88:
[----:B------:R-:W-:Y:S05]  /*2460*/  BSYNC B0 ;  /* 0x0000000000007941 */ /* 0x000fea0003800000 */
.L_x_87:
[----:B------:R-:W-:Y:S01]  /*2470*/  UMOV UR4, 0xffffffff ;  /* 0xffffffff00047882 */ /* 0x000fe20000000000 */
[----:B0-----:R-:W-:Y:S02]  /*2480*/  IMAD.WIDE.U32 R4, R25, 0x4, R4 ;  /* 0x0000000419047825 */ /* 0x001fe400078e0004 */
[----:B------:R-:W-:Y:S05]  /*2490*/  BRA.DIV UR4, `(.L_x_90) ;  /* 0x0000002a04387947 */ /* 0x000fea000b800000 */
[----:B------:R-:W-:Y:S06]  /*24a0*/  BAR.SYNC.DEFER_BLOCKING 0x0 ;  /* 0x0000000000007b1d */ /* 0x000fec0000010000 */
[----:B------:R0:W5:Y:S02]  /*24b0*/  LDG.E R0, desc[UR36][R4.64+0xb0] ;  /* 0x0000b02404007981 */ /* 0x000164000c1e1900 */
[----:B------:R-:W-:Y:S06]  /*24c0*/  BAR.SYNC.DEFER_BLOCKING 0x0 ;  /* 0x0000000000007b1d */ /* 0x000fec0000010000 */
.L_x_205:
[----:B------:R-:W-:Y:S04]  /*24d0*/  BSSY B0, `(.L_x_91) ;  /* 0x000001c000007945 */ /* 0x000fe80003800000 */
[----:B------:R-:W-:Y:S05]  /*24e0*/  @P1 BRA `(.L_x_92) ;  /* 0x0000000000681947 */ /* 0x000fea0003800000 */
[----:B------:R-:W1:Y:S01]  /*24f0*/  S2R R3, SR_LANEID ;  /* 0x0000000000037919 */ /* 0x000e620000000000 */
[----:B------:R-:W-:Y:S02]  /*2500*/  VOTEU.ANY UR4, UPT, PT ;  /* 0x0000000000047886 */ /* 0x000fe400038e0100 */
[----:B0-----:R-:W1:Y:S01]  /*2510*/  FLO.U32 R4, UR4 ;  /* 0x0000000400047d00 */ /* 0x001e6200080e0000 */
[----:B------:R-:W-:-:S06]  /*2520*/  UPOPC UR5, UR4 ;  /* 0x00000004000572bf */ /* 0x000fcc0008000000 */
[----:B------:R-:W-:Y:S01]  /*2530*/  IMAD R5, R23, UR5, RZ ;  /* 0x0000000517057c24 */ /* 0x000fe2000f8e02ff */
[----:B-1----:R-:W-:-:S13]  /*2540*/  ISETP.EQ.U32.AND P0, PT, R4, R3, PT ;  /* 0x000000030400720c */ /* 0x002fda0003f02070 */
        /* <DEDUP_REMOVED lines=14> */
.L_x_93:
[----:B------:R-:W2:Y:S04]  /*2630*/  LD.E.STRONG.GPU R4, desc[UR36][R6.64+0x4] ;  /* 0x0000042406047980 */ /* 0x000ea8000c10f900 */
[----:B--2---:R-:W-:Y:S01]  /*2640*/  CCTL.IVALL ;  /* 0x00000000ff00798f */ /* 0x004fe20002000000 */
[----:B------:R-:W-:Y:S05]  /*2650*/  YIELD ;  /* 0x0000000000007946 */ /* 0x000fea0003800000 */
[----:B------:R-:W-:-:S04]  /*2660*/  LOP3.LUT R4, R4, R3, RZ, 0x3c, !PT ;  /* 0x0000000304047212 */ /* 0x000fc800078e3cff */
[----:B------:R-:W-:-:S13]  /*2670*/  ISETP.GT.AND P0, PT, R4, -0x1, PT ;  /* 0xffffffff0400780c */ /* 0x000fda0003f04270 */
[----:B------:R-:W-:Y:S05]  /*2680*/  @P0 BRA `(.L_x_93) ;  /* 0xfffffffc00e80947 */ /* 0x000fea000383ffff */
.L_x_92:
[----:B------:R-:W-:Y:S05]  /*2690*/  BSYNC B0 ;  /* 0x0000000000007941 */ /* 0x000fea0003800000 */
.L_x_91:
[----:B------:R-:W-:-:S03]  /*26a0*/  UMOV UR4, 0xffffffff ;  /* 0xffffffff00047882 */ /* 0x000fc60000000000 */
[----:B------:R-:W-:Y:S05]  /*26b0*/  BRA.DIV UR4, `(.L_x_94) ;  /* 0x0000002a04087947 */ /* 0x000fea000b800000 */
[----:B------:R-:W-:Y:S01]  /*26c0*/  BAR.SYNC.DEFER_BLOCKING 0x0 ;  /* 0x0000000000007b1d */ /* 0x000fe20000010000 */
[----:B0-----:R-:W-:-:S07]  /*26d0*/  CS2R R4, SR_CLOCKLO ;  /* 0x0000000000047805 */ /* 0x001fce0000015000 */
[----:B------:R-:W-:Y:S06]  /*26e0*/  BAR.SYNC.DEFER_BLOCKING 0x0 ;  /* 0x0000000000007b1d */ /* 0x000fec0000010000 */
.L_x_210:
        /* <DEDUP_REMOVED lines=22> */
.L_x_97:
[----:B------:R-:W2:Y:S04]  /*2850*/  LD.E.STRONG.GPU R8, desc[UR36][R6.64+0x4] ;  /* 0x0000042406087980 */ /* 0x000ea8000c10f900 */
[----:B--2---:R-:W-:Y:S01]  /*2860*/  CCTL.IVALL ;  /* 0x00000000ff00798f */ /* 0x004fe20002000000 */
[----:B------:R-:W-:Y:S05]  /*2870*/  YIELD ;  /* 0x0000000000007946 */ /* 0x000fea0003800000 */
[----:B------:R-:W-:-:S04]  /*2880*/  LOP3.LUT R8, R8, R3, RZ, 0x3c, !PT ;  /* 0x0000000308087212 */ /* 0x000fc800078e3cff */
[----:B------:R-:W-:-:S13]  /*2890*/  ISETP.GT.AND P0, PT, R8, -0x1, PT ;  /* 0xffffffff0800780c */ /* 0x000fda0003f04270 */
[----:B------:R-:W-:Y:S05]  /*28a0*/  @P0 BRA `(.L_x_97) ;  /* 0xfffffffc00e80947 */ /* 0x000fea000383ffff */
.L_x_96:
[----:B------:R-:W-:Y:S05]  /*28b0*/  BSYNC B0 ;  /* 0x0000000000007941 */ /* 0x000fea0003800000 */
.L_x_95:
[----:B------:R-:W-:-:S03]  /*28c0*/  UMOV UR4, 0xffffffff ;  /* 0xffffffff00047882 */ /* 0x000fc60000000000 */
[----:B------:R-:W-:Y:S05]  /*28d0*/  BRA.DIV UR4, `(.L_x_98) ;  /* 0x0000002604e07947 */ /* 0x000fea000b800000 */
[----:B------:R-:W-:Y:S06]  /*28e0*/  BAR.SYNC.DEFER_BLOCKING 0x0 ;  /* 0x0000000000007b1d */ /* 0x000fec0000010000 */
.L_x_213:
[----:B-----5:R-:W-:Y:S01]  /*28f0*/  ISETP.GE.AND P0, PT, R0, 0x1, PT ;  /* 0x000000010000780c */ /* 0x020fe20003f06270 */
[----:B------:R-:W-:-:S12]  /*2900*/  BSSY B1, `(.L_x_99) ;  /* 0x0000110000017945 */ /* 0x000fd80003800000 */
[----:B------:R-:W-:Y:S05]  /*2910*/  @!P0 BRA `(.L_x_100) ;  /* 0x0000001000388947 */ /* 0x000fea0003800000 */
[----:B------:R-:W-:-:S07]  /*2920*/  IMAD.MOV.U32 R3, RZ, RZ, RZ ;  /* 0x000000ffff037224 */ /* 0x000fce00078e00ff */
.L_x_155:
[----:B-1----:R-:W-:Y:S01]  /*2930*/  LOP3.LUT R6, R27, 0x1, RZ, 0xc0, !PT ;  /* 0x000000011b067812 */ /* 0x002fe200078ec0ff */
[----:B------:R-:W-:Y:S05]  /*2940*/  YIELD ;  /* 0x0000000000007946 */ /* 0x000fea0003800000 */
[----:B------:R-:W-:Y:S01]  /*2950*/  ISETP.NE.AND P0, PT, R6, RZ, PT ;  /* 0x000000ff0600720c */ /* 0x000fe20003f05270 */
[----:B------:R-:W-:-:S12]  /*2960*/  BSSY B0, `(.L_x_101) ;  /* 0x00000d9000007945 */ /* 0x000fd80003800000 */
[----:B0-----:R-:W-:Y:S05]  /*2970*/  @!P0 BRA `(.L_x_102) ;  /* 0x0000000400b08947 */ /* 0x001fea0003800000 */
[----:B------:R-:W0:Y:S02]  /*2980*/  LDC.64 R6, c[0x0][0x380] ;  /* 0x0000e000ff067b82 */ /* 0x000e240000000a00 */
[----:B0-----:R-:W2:Y:S01]  /*2990*/  LDG.E.64 R6, desc[UR36][R6.64+0x10] ;  /* 0x0000102406067981 */ /* 0x001ea2000c1e1b00 */
[----:B------:R-:W-:Y:S01]  /*29a0*/  BSSY.RECONVERGENT B2, `(.L_x_103) ;  /* 0x000000d000027945 */ /* 0x000fe20003800200 */
[----:B--2---:R-:W-:-:S07]  /*29b0*/  IMAD.WIDE R10, R27, 0x20, R6 ;  /* 0x000000201b0a7825 */ /* 0x004fce00078e0206 */
.L_x_107:
        /* <DEDUP_REMOVED lines=9> */
.L_x_105:
[----:B------:R-:W-:Y:S05]  /*2a50*/  BSYNC.RELIABLE B3 ;  /* 0x0000000000037941 */ /* 0x000fea0003800100 */
.L_x_104:
[----:B------:R-:W-:Y:S05]  /*2a60*/  BRA `(.L_x_107) ;  /* 0xfffffffc00d47947 */ /* 0x000fea000383ffff */
.L_x_106:
[----:B------:R-:W-:Y:S05]  /*2a70*/  BSYNC.RECONVERGENT B2 ;  /* 0x0000000000027941 */ /* 0x000fea0003800200 */
.L_x_103:
[----:B------:R-:W0:Y:S01]  /*2a80*/  LDC.64 R8, c[0x0][0x380] ;  /* 0x0000e000ff087b82 */ /* 0x000e220000000a00 */
[----:B------:R-:W-:Y:S01]  /*2a90*/  IMAD.MOV.U32 R6, RZ, RZ, 0x1 ;  /* 0x00000001ff067424 */ /* 0x000fe200078e00ff */
[----:B------:R1:W-:Y:S01]  /*2aa0*/  ST.E.64.STRONG.SYS desc[UR36][R10.64+0x8], R18 ;  /* 0x000008120a007985 */ /* 0x0003e2000c115b24 */
[----:B------:R-:W-:-:S03]  /*2ab0*/  IMAD.MOV.U32 R7, RZ, RZ, RZ ;  /* 0x000000ffff077224 */ /* 0x000fc600078e00ff */
[----:B------:R-:W-:-:S05]  /*2ac0*/  SHF.L.U32 R6, R6, R25, RZ ;  /* 0x0000001906067219 */ /* 0x000fca00000006ff */
[----:B------:R1:W-:Y:S04]  /*2ad0*/  ST.E.64.STRONG.SYS desc[UR36][R10.64+0x18], R6 ;  /* 0x000018060a007985 */ /* 0x0003e8000c115b24 */
[----:B0-----:R-:W2:Y:S01]  /*2ae0*/  LDG.E.64 R12, desc[UR36][R8.64+0x10] ;  /* 0x00001024080c7981 */ /* 0x001ea2000c1e1b00 */
[----:B------:R-:W-:Y:S01]  /*2af0*/  BSSY B2, `(.L_x_108) ;  /* 0x0000006000027945 */ /* 0x000fe20003800000 */
[----:B-12---:R-:W-:-:S07]  /*2b00*/  IMAD.WIDE R12, R27, 0x20, R12 ;  /* 0x000000201b0c7825 */ /* 0x006fce00078e020c */
.L_x_109:
[----:B------:R-:W2:Y:S01]  /*2b10*/  LD.E.U8.STRONG.SYS R10, desc[UR36][R12.64+0x11] ;  /* 0x000011240c0a7980 */ /* 0x000ea2000c115100 */
[----:B------:R-:W-:Y:S05]  /*2b20*/  YIELD ;  /* 0x0000000000007946 */ /* 0x000fea0003800000 */
[----:B--2---:R-:W-:-:S13]  /*2b30*/  ISETP.NE.AND P0, PT, R10, RZ, PT ;  /* 0x000000ff0a00720c */ /* 0x004fda0003f05270 */
[----:B------:R-:W-:Y:S05]  /*2b40*/  @!P0 BRA `(.L_x_109) ;  /* 0xfffffffc00f08947 */ /* 0x000fea000383ffff */
[----:B------:R-:W-:Y:S05]  /*2b50*/  BSYNC B2 ;  /* 0x0000000000027941 */ /* 0x000fea0003800000 */
.L_x_108:
[----:B------:R0:W-:Y:S04]  /*2b60*/  ST.E.U8.STRONG.SYS desc[UR36][R12.64+0x11], RZ ;  /* 0x000011ff0c007985 */ /* 0x0001e8000c115124 */
[----:B------:R-:W2:Y:S01]  /*2b70*/  LDG.E.64 R8, desc[UR36][R8.64+0x10] ;  /* 0x0000102408087981 */ /* 0x000ea2000c1e1b00 */
[----:B------:R-:W-:Y:S01]  /*2b80*/  BSSY.RECONVERGENT B2, `(.L_x_110) ;  /* 0x000000d000027945 */ /* 0x000fe20003800200 */
[----:B0-2---:R-:W-:-:S07]  /*2b90*/  IMAD.WIDE R10, R26, 0x20, R8 ;  /* 0x000000201a0a7825 */ /* 0x005fce00078e0208 */
.L_x_114:
        /* <DEDUP_REMOVED lines=9> */
.L_x_112:
[----:B------:R-:W-:Y:S05]  /*2c30*/  BSYNC.RELIABLE B3 ;  /* 0x0000000000037941 */ /* 0x000fea0003800100 */
.L_x_111:
[----:B------:R-:W-:Y:S05]  /*2c40*/  BRA `(.L_x_114) ;  /* 0xfffffffc00d47947 */ /* 0x000fea000383ffff */
.L_x_113:
[----:B------:R-:W-:Y:S05]  /*2c50*/  BSYNC.RECONVERGENT B2 ;  /* 0x0000000000027941 */ /* 0x000fea0003800200 */
.L_x_110:
[----:B------:R-:W0:Y:S01]  /*2c60*/  LDC.64 R12, c[0x0][0x380] ;  /* 0x0000e000ff0c7b82 */ /* 0x000e220000000a00 */
[----:B------:R1:W-:Y:S04]  /*2c70*/  ST.E.64.STRONG.SYS desc[UR36][R10.64], R18 ;  /* 0x000000120a007985 */ /* 0x0003e8000c115b24 */
[----:B------:R1:W-:Y:S04]  /*2c80*/  ST.E.64.STRONG.SYS desc[UR36][R10.64+0x18], R6 ;  /* 0x000018060a007985 */ /* 0x0003e8000c115b24 */
[----:B0-----:R-:W2:Y:S01]  /*2c90*/  LDG.E.64 R12, desc[UR36][R12.64+0x10] ;  /* 0x000010240c0c7981 */ /* 0x001ea2000c1e1b00 */
[----:B------:R-:W-:Y:S01]  /*2ca0*/  BSSY.RECONVERGENT B2, `(.L_x_115) ;  /* 0x000000f000027945 */ /* 0x000fe20003800200 */
[----:B-12---:R-:W-:-:S07]  /*2cb0*/  IMAD.WIDE R14, R26, 0x20, R12 ;  /* 0x000000201a0e7825 */ /* 0x006fce00078e020c */
.L_x_119:
        /* <DEDUP_REMOVED lines=11> */
.L_x_117:
[----:B------:R-:W-:Y:S05]  /*2d70*/  BSYNC.RELIABLE B3 ;  /* 0x0000000000037941 */ /* 0x000fea0003800100 */
.L_x_116:
[----:B------:R-:W-:Y:S05]  /*2d80*/  BRA `(.L_x_119) ;  /* 0xfffffffc00cc7947 */ /* 0x000fea000383ffff */
.L_x_118:
[----:B------:R-:W-:Y:S05]  /*2d90*/  BSYNC.RECONVERGENT B2 ;  /* 0x0000000000027941 */ /* 0x000fea0003800200 */
.L_x_115:
[----:B------:R0:W5:Y:S04]  /*2da0*/  LD.E.64.STRONG.SYS R6, desc[UR36][R14.64+0x8] ;  /* 0x000008240e067980 */ /* 0x000168000c115b00 */
[----:B------:R0:W5:Y:S04]  /*2db0*/  LD.E.64.STRONG.SYS R8, desc[UR36][R14.64] ;  /* 0x000000240e087980 */ /* 0x000168000c115b00 */
[----:B------:R-:W2:Y:S01]  /*2dc0*/  LD.E.64.STRONG.SYS R10, desc[UR36][R14.64+0x18] ;  /* 0x000018240e0a7980 */ /* 0x000ea2000c115b00 */
[----:B------:R-:W-:Y:S01]  /*2dd0*/  BSSY.RECONVERGENT B2, `(.L_x_120) ;  /* 0x0000015000027945 */ /* 0x000fe20003800200 */
[----:B--2---:R-:W-:-:S04]  /*2de0*/  ISETP.NE.U32.AND P0, PT, R10, RZ, PT ;  /* 0x000000ff0a00720c */ /* 0x004fc80003f05070 */
[----:B------:R-:W-:-:S13]  /*2df0*/  ISETP.NE.AND.EX P0, PT, R11, RZ, PT, P0 ;  /* 0x000000ff0b00720c */ /* 0x000fda0003f05300 */
[----:B0-----:R-:W-:Y:S05]  /*2e00*/  @!P0 BRA `(.L_x_121) ;  /* 0x0000000000448947 */ /* 0x001fea0003800000 */
[----:B------:R-:W-:Y:S01]  /*2e10*/  HFMA2 R21, -RZ, RZ, 0, 0 ;  /* 0x00000000ff157431 */ /* 0x000fe200000001ff */
[----:B------:R-:W-:Y:S01]  /*2e20*/  BSSY.RECONVERGENT B3, `(.L_x_122) ;  /* 0x000000d000037945 */ /* 0x000fe20003800200 */
[----:B------:R-:W-:-:S07]  /*2e30*/  IMAD.MOV.U32 R29, RZ, RZ, RZ ;  /* 0x000000ffff1d7224 */ /* 0x000fce00078e00ff */
.L_x_123:
[----:B-----5:R-:W-:-:S05]  /*2e40*/  IADD3 R14, P0, PT, R8, R21, RZ ;  /* 0x00000015080e7210 */ /* 0x020fca0007f1e0ff */
[----:B0-----:R-:W-:-:S06]  /*2e50*/  IMAD.X R15, R9, 0x1, R29, P0 ;  /* 0x00000001090f7824 */ /* 0x001fcc00000e061d */
        /* <DEDUP_REMOVED lines=10> */
.L_x_122:
[----:B0-----:R-:W0:Y:S02]  /*2f00*/  LDC.64 R12, c[0x0][0x380] ;  /* 0x0000e000ff0c7b82 */ /* 0x001e240000000a00 */
[----:B0-----:R-:W5:Y:S02]  /*2f10*/  LDG.E.64 R12, desc[UR36][R12.64+0x10] ;  /* 0x000010240c0c7981 */ /* 0x001f64000c1e1b00 */
.L_x_121:
[----:B------:R-:W-:Y:S05]  /*2f20*/  BSYNC.RECONVERGENT B2 ;  /* 0x0000000000027941 */ /* 0x000fea0003800200 */
.L_x_120:
        /* <DEDUP_REMOVED lines=10> */
.L_x_125:
[----:B------:R-:W2:Y:S01]  /*2fd0*/  LD.E.U8.STRONG.SYS R8, desc[UR36][R6.64+0x10] ;  /* 0x0000102406087980 */ /* 0x000ea2000c115100 */
[----:B------:R-:W-:Y:S05]  /*2fe0*/  YIELD ;  /* 0x0000000000007946 */ /* 0x000fea0003800000 */
[----:B--2---:R-:W-:-:S13]  /*2ff0*/  ISETP.NE.AND P0, PT, R8, RZ, PT ;  /* 0x000000ff0800720c */ /* 0x004fda0003f05270 */
[----:B------:R-:W-:Y:S05]  /*3000*/  @!P0 BRA `(.L_x_125) ;  /* 0xfffffffc00f08947 */ /* 0x000fea000383ffff */
[----:B------:R-:W-:Y:S05]  /*3010*/  BSYNC B2 ;  /* 0x0000000000027941 */ /* 0x000fea0003800000 */
.L_x_124:
[----:B------:R1:W-:Y:S01]  /*3020*/  ST.E.U8.STRONG.SYS desc[UR36][R6.64+0x10], RZ ;  /* 0x000010ff06007985 */ /* 0x0003e2000c115124 */
[----:B------:R-:W-:Y:S05]  /*3030*/  BRA `(.L_x_126) ;  /* 0x0000000400ac7947 */ /* 0x000fea0003800000 */
.L_x_102:
[----:B------:R-:W0:Y:S02]  /*3040*/  LDC.64 R6, c[0x0][0x380] ;  /* 0x0000e000ff067b82 */ /* 0x000e240000000a00 */
[----:B0-----:R-:W2:Y:S01]  /*3050*/  LDG.E.64 R6, desc[UR36][R6.64+0x10] ;  /* 0x0000102406067981 */ /* 0x001ea2000c1e1b00 */
[----:B------:R-:W-:Y:S01]  /*3060*/  BSSY.RECONVERGENT B2, `(.L_x_127) ;  /* 0x000000d000027945 */ /* 0x000fe20003800200 */
[----:B--2---:R-:W-:-:S07]  /*3070*/  IMAD.WIDE R8, R26, 0x20, R6 ;  /* 0x000000201a087825 */ /* 0x004fce00078e0206 */
.L_x_131:
        /* <DEDUP_REMOVED lines=9> */
.L_x_129:
[----:B------:R-:W-:Y:S05]  /*3110*/  BSYNC.RELIABLE B3 ;  /* 0x0000000000037941 */ /* 0x000fea0003800100 */
.L_x_128:
[----:B------:R-:W-:Y:S05]  /*3120*/  BRA `(.L_x_131) ;  /* 0xfffffffc00d47947 */ /* 0x000fea000383ffff */
.L_x_130:
[----:B------:R-:W-:Y:S05]  /*3130*/  BSYNC.RECONVERGENT B2 ;  /* 0x0000000000027941 */ /* 0x000fea0003800200 */
.L_x_127:
[----:B------:R-:W0:Y:S01]  /*3140*/  LDC.64 R14, c[0x0][0x380] ;  /* 0x0000e000ff0e7b82 */ /* 0x000e220000000a00 */
[----:B------:R-:W-:Y:S02]  /*3150*/  IMAD.MOV.U32 R6, RZ, RZ, 0x1 ;  /* 0x00000001ff067424 */ /* 0x000fe400078e00ff */
[----:B------:R-:W-:Y:S01]  /*3160*/  HFMA2 R7, -RZ, RZ, 0, 0 ;  /* 0x00000000ff077431 */ /* 0x000fe200000001ff */
[----:B------:R1:W-:Y:S02]  /*3170*/  ST.E.64.STRONG.SYS desc[UR36][R8.64], R18 ;  /* 0x0000001208007985 */ /* 0x0003e4000c115b24 */
[----:B------:R-:W-:-:S05]  /*3180*/  SHF.L.U32 R6, R6, R25, RZ ;  /* 0x0000001906067219 */ /* 0x000fca00000006ff */
[----:B------:R1:W-:Y:S04]  /*3190*/  ST.E.64.STRONG.SYS desc[UR36][R8.64+0x18], R6 ;  /* 0x0000180608007985 */ /* 0x0003e8000c115b24 */
[----:B0-----:R-:W2:Y:S01]  /*31a0*/  LDG.E.64 R14, desc[UR36][R14.64+0x10] ;  /* 0x000010240e0e7981 */ /* 0x001ea2000c1e1b00 */
[----:B------:R-:W-:Y:S01]  /*31b0*/  BSSY.RECONVERGENT B2, `(.L_x_132) ;  /* 0x000000f000027945 */ /* 0x000fe20003800200 */
[----:B-12---:R-:W-:-:S07]  /*31c0*/  IMAD.WIDE R20, R26, 0x20, R14 ;  /* 0x000000201a147825 */ /* 0x006fce00078e020e */
.L_x_136:
        /* <DEDUP_REMOVED lines=11> */
.L_x_134:
[----:B------:R-:W-:Y:S05]  /*3280*/  BSYNC.RELIABLE B3 ;  /* 0x0000000000037941 */ /* 0x000fea0003800100 */
.L_x_133:
[----:B------:R-:W-:Y:S05]  /*3290*/  BRA `(.L_x_136) ;  /* 0xfffffffc00cc7947 */ /* 0x000fea000383ffff */
.L_x_135:
[----:B------:R-:W-:Y:S05]  /*32a0*/  BSYNC.RECONVERGENT B2 ;  /* 0x0000000000027941 */ /* 0x000fea0003800200 */
.L_x_132:
        /* <DEDUP_REMOVED lines=10> */
.L_x_140:
        /* <DEDUP_REMOVED lines=12> */
.L_x_139:
[----:B0-----:R-:W0:Y:S02]  /*3410*/  LDC.64 R14, c[0x0][0x380] ;  /* 0x0000e000ff0e7b82 */ /* 0x001e240000000a00 */
[----:B0-----:R-:W5:Y:S02]  /*3420*/  LDG.E.64 R14, desc[UR36][R14.64+0x10] ;  /* 0x000010240e0e7981 */ /* 0x001f64000c1e1b00 */
.L_x_138:
[----:B------:R-:W-:Y:S05]  /*3430*/  BSYNC.RECONVERGENT B2 ;  /* 0x0000000000027941 */ /* 0x000fea0003800200 */
.L_x_137:
[----:B-----5:R-:W0:Y:S01]  /*3440*/  LDC.64 R8, c[0x0][0x380] ;  /* 0x0000e000ff087b82 */ /* 0x020e220000000a00 */
[----:B------:R-:W-:Y:S02]  /*3450*/  HFMA2 R11, -RZ, RZ, 0, 5.9604644775390625e-08 ;  /* 0x00000001ff0b7431 */ /* 0x000fe400000001ff */
[----:B------:R-:W-:-:S05]  /*3460*/  IMAD.WIDE R14, R26, 0x20, R14 ;  /* 0x000000201a0e7825 */ /* 0x000fca00078e020e */
[----:B------:R-:W-:Y:S04]  /*3470*/  ST.E.64.STRONG.SYS desc[UR36][R14.64], RZ ;  /* 0x000000ff0e007985 */ /* 0x000fe8000c115b24 */
[----:B------:R-:W-:Y:S04]  /*3480*/  ST.E.64.STRONG.SYS desc[UR36][R14.64+0x8], RZ ;  /* 0x000008ff0e007985 */ /* 0x000fe8000c115b24 */
[----:B------:R-:W-:Y:S04]  /*3490*/  ST.E.U8.STRONG.SYS desc[UR36][R14.64+0x10], R11 ;  /* 0x0000100b0e007985 */ /* 0x000fe8000c115124 */
[----:B------:R0:W-:Y:S04]  /*34a0*/  ST.E.U8.STRONG.SYS desc[UR36][R14.64+0x11], R11 ;  /* 0x0000110b0e007985 */ /* 0x0001e8000c115124 */
[----:B0-----:R-:W2:Y:S01]  /*34b0*/  LDG.E.64 R10, desc[UR36][R8.64+0x10] ;  /* 0x00001024080a7981 */ /* 0x001ea2000c1e1b00 */
[----:B------:R-:W-:Y:S01]  /*34c0*/  BSSY B2, `(.L_x_141) ;  /* 0x0000006000027945 */ /* 0x000fe20003800000 */
[----:B--2---:R-:W-:-:S07]  /*34d0*/  IMAD.WIDE R10, R26, 0x20, R10 ;  /* 0x000000201a0a7825 */ /* 0x004fce00078e020a */
.L_x_142:
[----:B------:R-:W2:Y:S01]  /*34e0*/  LD.E.U8.STRONG.SYS R12, desc[UR36][R10.64+0x10] ;  /* 0x000010240a0c7980 */ /* 0x000ea2000c115100 */
[----:B------:R-:W-:Y:S05]  /*34f0*/  YIELD ;  /* 0x0000000000007946 */ /* 0x000fea0003800000 */
[----:B--2---:R-:W-:-:S13]  /*3500*/  ISETP.NE.AND P0, PT, R12, RZ, PT ;  /* 0x000000ff0c00720c */ /* 0x004fda0003f05270 */
[----:B------:R-:W-:Y:S05]  /*3510*/  @!P0 BRA `(.L_x_142) ;  /* 0xfffffffc00f08947 */ /* 0x000fea000383ffff */
[----:B------:R-:W-:Y:S05]  /*3520*/  BSYNC B2 ;  /* 0x0000000000027941 */ /* 0x000fea0003800000 */
.L_x_141:
[----:B------:R0:W-:Y:S04]  /*3530*/  ST.E.U8.STRONG.SYS desc[UR36][R10.64+0x10], RZ ;  /* 0x000010ff0a007985 */ /* 0x0001e8000c115124 */
[----:B------:R-:W2:Y:S01]  /*3540*/  LDG.E.64 R8, desc[UR36][R8.64+0x10] ;  /* 0x0000102408087981 */ /* 0x000ea2000c1e1b00 */
[----:B------:R-:W-:Y:S01]  /*3550*/  BSSY.RECONVERGENT B2, `(.L_x_143) ;  /* 0x000000d000027945 */ /* 0x000fe20003800200 */
[----:B0-2---:R-:W-:-:S07]  /*3560*/  IMAD.WIDE R12, R27, 0x20, R8 ;  /* 0x000000201b0c7825 */ /* 0x005fce00078e0208 */
.L_x_147:
        /* <DEDUP_REMOVED lines=9> */
.L_x_145:
[----:B------:R-:W-:Y:S05]  /*3600*/  BSYNC.RELIABLE B3 ;  /* 0x0000000000037941 */ /* 0x000fea0003800100 */
.L_x_144:
[----:B------:R-:W-:Y:S05]  /*3610*/  BRA `(.L_x_147) ;  /* 0xfffffffc00d47947 */ /* 0x000fea000383ffff */
.L_x_146:
[----:B------:R-:W-:Y:S05]  /*3620*/  BSYNC.RECONVERGENT B2 ;  /* 0x0000000000027941 */ /* 0x000fea0003800200 */
.L_x_143:
[----:B------:R-:W0:Y:S01]  /*3630*/  LDC.64 R10, c[0x0][0x380] ;  /* 0x0000e000ff0a7b82 */ /* 0x000e220000000a00 */
[----:B------:R1:W-:Y:S04]  /*3640*/  ST.E.64.STRONG.SYS desc[UR36][R12.64+0x8], R18 ;  /* 0x000008120c007985 */ /* 0x0003e8000c115b24 */
[----:B------:R1:W-:Y:S04]  /*3650*/  ST.E.64.STRONG.SYS desc[UR36][R12.64+0x18], R6 ;  /* 0x000018060c007985 */ /* 0x0003e8000c115b24 */
[----:B0-----:R-:W2:Y:S01]  /*3660*/  LDG.E.64 R8, desc[UR36][R10.64+0x10] ;  /* 0x000010240a087981 */ /* 0x001ea2000c1e1b00 */
[----:B------:R-:W-:Y:S01]  /*3670*/  BSSY B2, `(.L_x_148) ;  /* 0x0000006000027945 */ /* 0x000fe20003800000 */
[----:B-12---:R-:W-:-:S07]  /*3680*/  IMAD.WIDE R8, R27, 0x20, R8 ;  /* 0x000000201b087825 */ /* 0x006fce00078e0208 */
.L_x_149:
[----:B------:R-:W2:Y:S01]  /*3690*/  LD.E.U8.STRONG.SYS R6, desc[UR36][R8.64+0x11] ;  /* 0x0000112408067980 */ /* 0x000ea2000c115100 */
[----:B------:R-:W-:Y:S05]  /*36a0*/  YIELD ;  /* 0x0000000000007946 */ /* 0x000fea0003800000 */
[----:B--2---:R-:W-:-:S13]  /*36b0*/  ISETP.NE.AND P0, PT, R6, RZ, PT ;  /* 0x000000ff0600720c */ /* 0x004fda0003f05270 */
[----:B------:R-:W-:Y:S05]  /*36c0*/  @!P0 BRA `(.L_x_149) ;  /* 0xfffffffc00f08947 */ /* 0x000fea000383ffff */
[----:B------:R-:W-:Y:S05]  /*36d0*/  BSYNC B2 ;  /* 0x0000000000027941 */ /* 0x000fea0003800000 */
.L_x_148:
[----:B------:R0:W-:Y:S02]  /*36e0*/  ST.E.U8.STRONG.SYS desc[UR36][R8.64+0x11], RZ ;  /* 0x000011ff08007985 */ /* 0x0001e4000c115124 */
.L_x_126:
[----:B------:R-:W-:Y:S05]  /*36f0*/  BSYNC B0 ;  /* 0x0000000000007941 */ /* 0x000fea0003800000 */
.L_x_101:
[----:B------:R-:W-:-:S03]  /*3700*/  UMOV UR4, 0xffffffff ;  /* 0xffffffff00047882 */ /* 0x000fc60000000000 */
[----:B------:R-:W-:Y:S05]  /*3710*/  BRA.DIV UR4, `(.L_x_150) ;  /* 0x0000001a04807947 */ /* 0x000fea000b800000 */
[----:B------:R-:W-:Y:S06]  /*3720*/  BAR.SYNC.DEFER_BLOCKING 0x0 ;  /* 0x0000000000007b1d */ /* 0x000fec0000010000 */
.L_x_216:
[----:B------:R-:W-:Y:S04]  /*3730*/  BSSY B0, `(.L_x_151) ;  /* 0x0000026000007945 */ /* 0x000fe80003800000 */
[----:B------:R-:W-:Y:S05]  /*3740*/  @P1 BRA `(.L_x_152) ;  /* 0x0000000000901947 */ /* 0x000fea0003800000 */
[----:B-1----:R-:W1:Y:S01]  /*3750*/  S2R R7, SR_LANEID ;  /* 0x0000000000077919 */ /* 0x002e620000000000 */
[----:B------:R-:W-:Y:S01]  /*3760*/  VOTEU.ANY UR4, UPT, PT ;  /* 0x0000000000047886 */ /* 0x000fe200038e0100 */
[----:B------:R-:W-:-:S05]  /*3770*/  CS2R.32 R11, SR_CgaSize ;  /* 0x00000000000b7805 */ /* 0x000fca0000008a00 */
[----:B------:R-:W-:-:S05]  /*3780*/  IMAD R11, R11, -0xa0, RZ ;  /* 0xffffff600b0b7824 */ /* 0x000fca00078e02ff */
[----:B------:R-:W-:-:S14]  /*3790*/  R2UR UR7, R11 ;  /* 0x000000000b0772ca */ /* 0x000fdc00000e0000 */
[----:B------:R-:W2:Y:S01]  /*37a0*/  LDCU UR7, c[0x0][UR7+0x258] ;  /* 0x00004b00070777ac */ /* 0x000ea20008000800 */
[----:B------:R-:W1:Y:S01]  /*37b0*/  FLO.U32 R10, UR4 ;  /* 0x00000004000a7d00 */ /* 0x000e6200080e0000 */
[----:B------:R-:W-:-:S05]  /*37c0*/  CS2R.32 R11, SR_CgaSize ;  /* 0x00000000000b7805 */ /* 0x000fca0000008a00 */
[----:B------:R-:W-:-:S05]  /*37d0*/  IMAD R11, R11, -0xa0, RZ ;  /* 0xffffff600b0b7824 */ /* 0x000fca00078e02ff */
[----:B------:R-:W-:-:S14]  /*37e0*/  R2UR UR6, R11 ;  /* 0x000000000b0672ca */ /* 0x000fdc00000e0000 */
[----:B------:R-:W3:Y:S01]  /*37f0*/  LDCU UR6, c[0x0][UR6+0x254] ;  /* 0x00004a80060677ac */ /* 0x000ee20008000800 */
[----:B------:R-:W-:-:S06]  /*3800*/  UPOPC UR5, UR4 ;  /* 0x00000004000572bf */ /* 0x000fcc0008000000 */
[----:B0-----:R-:W-:Y:S02]  /*3810*/  IMAD R9, R23, UR5, RZ ;  /* 0x0000000517097c24 */ /* 0x001fe4000f8e02ff */
[----:B--2---:R-:W-:Y:S01]  /*3820*/  IMAD.U32 R6, RZ, RZ, UR7 ;  /* 0x00000007ff067e24 */ /* 0x004fe2000f8e00ff */
[----:B-1----:R-:W-:Y:S01]  /*3830*/  ISETP.EQ.U32.AND P0, PT, R10, R7, PT ;  /* 0x000000070a00720c */ /* 0x002fe20003f02070 */
[----:B---3--:R-:W-:-:S12]  /*3840*/  IMAD.U32 R7, RZ, RZ, UR6 ;  /* 0x00000006ff077e24 */ /* 0x008fd8000f8e00ff */
        /* <DEDUP_REMOVED lines=14> */
.L_x_153:
[----:B------:R-:W2:Y:S04]  /*3930*/  LD.E.STRONG.GPU R9, desc[UR36][R6.64+0x4] ;  /* 0x0000042406097980 */ /* 0x000ea8000c10f900 */
[----:B--2---:R-:W-:Y:S01]  /*3940*/  CCTL.IVALL ;  /* 0x00000000ff00798f */ /* 0x004fe20002000000 */
[----:B------:R-:W-:Y:S05]  /*3950*/  YIELD ;  /* 0x0000000000007946 */ /* 0x000fea0003800000 */
[----:B------:R-:W-:-:S04]  /*3960*/  LOP3.LUT R9, R9, R8, RZ, 0x3c, !PT ;  /* 0x0000000809097212 */ /* 0x000fc800078e3cff */
[----:B------:R-:W-:-:S13]  /*3970*/  ISETP.GT.AND P0, PT, R9, -0x1, PT ;  /* 0xffffffff0900780c */ /* 0x000fda0003f04270 */
[----:B------:R-:W-:Y:S05]  /*3980*/  @P0 BRA `(.L_x_153) ;  /* 0xfffffffc00e80947 */ /* 0x000fea000383ffff */
.L_x_152:
[----:B------:R-:W-:Y:S05]  /*3990*/  BSYNC B0 ;  /* 0x0000000000007941 */ /* 0x000fea0003800000 */
.L_x_151:
[----:B------:R-:W-:-:S03]  /*39a0*/  UMOV UR4, 0xffffffff ;  /* 0xffffffff00047882 */ /* 0x000fc60000000000 */
[----:B------:R-:W-:Y:S05]  /*39b0*/  BRA.DIV UR4, `(.L_x_154) ;  /* 0x0000001a04087947 */ /* 0x000fea000b800000 */
[----:B------:R-:W-:Y:S06]  /*39c0*/  BAR.SYNC.DEFER_BLOCKING 0x0 ;  /* 0x0000000000007b1d */ /* 0x000fec0000010000 */
.L_x_219:
[----:B------:R-:W-:-:S05]  /*39d0*/  VIADD R3, R3, 0x1 ;  /* 0x0000000103037836 */ /* 0x000fca0000000000 */
[----:B------:R-:W-:-:S13]  /*39e0*/  ISETP.NE.AND P0, PT, R3, R0, PT ;  /* 0x000000000300720c */ /* 0x000fda0003f05270 */
[----:B------:R-:W-:Y:S05]  /*39f0*/  @P0 BRA `(.L_x_155) ;  /* 0xffffffec00cc0947 */ /* 0x000fea000383ffff */
.L_x_100:
[----:B------:R-:W-:Y:S05]  /*3a00*/  BSYNC B1 ;  /* 0x0000000000017941 */ /* 0x000fea0003800000 */
.L_x_99:
[----:B------:R-:W-:-:S03]  /*3a10*/  UMOV UR4, 0xffffffff ;  /* 0xffffffff00047882 */ /* 0x000fc60000000000 */
[----:B------:R-:W-:Y:S05]  /*3a20*/  BRA.DIV UR4, `(.L_x_156) ;  /* 0x0000001a041c7947 */ /* 0x000fea000b800000 */
[----:B------:R-:W-:Y:S06]  /*3a30*/  BAR.SYNC.DEFER_BLOCKING 0x0 ;  /* 0x0000000000007b1d */ /* 0x000fec0000010000 */
.L_x_222:
[----:B------:R-:W-:Y:S01]  /*3a40*/  BSSY B0, `(.L_x_157) ;  /* 0x0000027000007945 */ /* 0x000fe20003800000 */
[----:B------:R-:W-:-:S03]  /*3a50*/  ISETP.NE.AND P2, PT, R27, RZ, PT ;  /* 0x000000ff1b00720c */ /* 0x000fc60003f45270 */
[----:B------:R-:W-:Y:S10]  /*3a60*/  @P1 BRA `(.L_x_158) ;  /* 0x0000000000901947 */ /* 0x000ff40003800000 */
[----:B------:R-:W2:Y:S01]  /*3a70*/  S2R R3, SR_LANEID ;  /* 0x0000000000037919 */ /* 0x000ea20000000000 */
[----:B------:R-:W-:Y:S01]  /*3a80*/  VOTEU.ANY UR4, UPT, PT ;  /* 0x0000000000047886 */ /* 0x000fe200038e0100 */
[----:B------:R-:W-:-:S05]  /*3a90*/  CS2R.32 R10, SR_CgaSize ;  /* 0x00000000000a7805 */ /* 0x000fca0000008a00 */
[----:B------:R-:W-:-:S05]  /*3aa0*/  IMAD R10, R10, -0xa0, RZ ;  /* 0xffffff600a0a7824 */ /* 0x000fca00078e02ff */
[----:B------:R-:W-:-:S14]  /*3ab0*/  R2UR UR7, R10 ;  /* 0x000000000a0772ca */ /* 0x000fdc00000e0000 */
[----:B------:R-:W1:Y:S01]  /*3ac0*/  LDCU UR7, c[0x0][UR7+0x258] ;  /* 0x00004b00070777ac */ /* 0x000e620008000800 */
[----:B0-----:R-:W2:Y:S01]  /*3ad0*/  FLO.U32 R8, UR4 ;  /* 0x0000000400087d00 */ /* 0x001ea200080e0000 */
[----:B------:R-:W-:-:S05]  /*3ae0*/  CS2R.32 R10, SR_CgaSize ;  /* 0x00000000000a7805 */ /* 0x000fca0000008a00 */
[----:B------:R-:W-:-:S05]  /*3af0*/  IMAD R10, R10, -0xa0, RZ ;  /* 0xffffff600a0a7824 */ /* 0x000fca00078e02ff */
[----:B------:R-:W-:-:S14]  /*3b00*/  R2UR UR6, R10 ;  /* 0x000000000a0672ca */ /* 0x000fdc00000e0000 */
[----:B------:R-:W0:Y:S01]  /*3b10*/  LDCU UR6, c[0x0][UR6+0x254] ;  /* 0x00004a80060677ac */ /* 0x000e220008000800 */
[----:B------:R-:W-:-:S06]  /*3b20*/  UPOPC UR5, UR4 ;  /* 0x00000004000572bf */ /* 0x000fcc0008000000 */
[----:B------:R-:W-:Y:S02]  /*3b30*/  IMAD R9, R23, UR5, RZ ;  /* 0x0000000517097c24 */ /* 0x000fe4000f8e02ff */
[----:B-1----:R-:W-:Y:S02]  /*3b40*/  IMAD.U32 R6, RZ, RZ, UR7 ;  /* 0x00000007ff067e24 */ /* 0x002fe4000f8e00ff */
[----:B0-----:R-:W-:Y:S01]  /*3b50*/  IMAD.U32 R7, RZ, RZ, UR6 ;  /* 0x00000006ff077e24 */ /* 0x001fe2000f8e00ff */
        /* <DEDUP_REMOVED lines=15> */
.L_x_159:
[----:B------:R-:W2:Y:S04]  /*3c50*/  LD.E.STRONG.GPU R8, desc[UR36][R6.64+0x4] ;  /* 0x0000042406087980 */ /* 0x000ea8000c10f900 */
[----:B--2---:R-:W-:Y:S01]  /*3c60*/  CCTL.IVALL ;  /* 0x00000000ff00798f */ /* 0x004fe20002000000 */
[----:B------:R-:W-:Y:S05]  /*3c70*/  YIELD ;  /* 0x0000000000007946 */ /* 0x000fea0003800000 */
[----:B------:R-:W-:-:S04]  /*3c80*/  LOP3.LUT R8, R8, R3, RZ, 0x3c, !PT ;  /* 0x0000000308087212 */ /* 0x000fc800078e3cff */
[----:B------:R-:W-:-:S13]  /*3c90*/  ISETP.GT.AND P0, PT, R8, -0x1, PT ;  /* 0xffffffff0800780c */ /* 0x000fda0003f04270 */
[----:B------:R-:W-:Y:S05]  /*3ca0*/  @P0 BRA `(.L_x_159) ;  /* 0xfffffffc00e80947 */ /* 0x000fea000383ffff */
.L_x_158:
[----:B------:R-:W-:Y:S05]  /*3cb0*/  BSYNC B0 ;  /* 0x0000000000007941 */ /* 0x000fea0003800000 */
.L_x_157:
[----:B------:R-:W-:-:S03]  /*3cc0*/  UMOV UR4, 0xffffffff ;  /* 0xffffffff00047882 */ /* 0x000fc60000000000 */
[----:B------:R-:W-:Y:S05]  /*3cd0*/  BRA.DIV UR4, `(.L_x_160) ;  /* 0x0000001604a07947 */ /* 0x000fea000b800000 */
[----:B------:R-:W-:Y:S06]  /*3ce0*/  BAR.SYNC.DEFER_BLOCKING 0x0 ;  /* 0x0000000000007b1d */ /* 0x000fec0000010000 */
.L_x_225:
[----:B------:R-:W-:Y:S01]  /*3cf0*/  BSSY.RECONVERGENT B6, `(.L_x_161) ;  /* 0x0000059000067945 */ /* 0x000fe20003800200 */
[----:B-1----:R-:W-:-:S03]  /*3d00*/  CS2R R6, SR_CLOCKLO ;  /* 0x0000000000067805 */ /* 0x002fc60000015000 */
[----:B------:R-:W-:Y:S05]  /*3d10*/  @P2 BRA `(.L_x_162) ;  /* 0x0000000400582947 */ /* 0x000fea0003800000 */
[----:B------:R-:W-:Y:S01]  /*3d20*/  IADD3 R31, P0, PT, -R4, R6, RZ ;  /* 0x00000006041f7210 */ /* 0x000fe20007f1e1ff */
[----:B------:R-:W-:Y:S01]  /*3d30*/  BSSY.RECONVERGENT B0, `(.L_x_163) ;  /* 0x000001f000007945 */ /* 0x000fe20003800200 */
[----:B------:R-:W-:Y:S02]  /*3d40*/  SHF.R.S32.HI R15, RZ, 0x1f, R0 ;  /* 0x0000001fff0f7819 */ /* 0x000fe40000011400 */
[----:B------:R-:W-:-:S04]  /*3d50*/  IADD3.X R28, PT, PT, ~R5, R7, RZ, P0, !PT ;  /* 0x00000007051c7210 */ /* 0x000fc800007fe5ff */
[----:B------:R-:W-:-:S04]  /*3d60*/  LOP3.LUT R3, R28, R15, RZ, 0xfc, !PT ;  /* 0x0000000f1c037212 */ /* 0x000fc800078efcff */
[----:B------:R-:W-:-:S13]  /*3d70*/  ISETP.NE.U32.AND P0, PT, R3, RZ, PT ;  /* 0x000000ff0300720c */ /* 0x000fda0003f05070 */
[----:B------:R-:W-:Y:S05]  /*3d80*/  @P0 BRA `(.L_x_164) ;  /* 0x0000000000500947 */ /* 0x000fea0003800000 */
[----:B------:R-:W1:Y:S01]  /*3d90*/  I2F.U32.RP R3, R0 ;  /* 0x0000000000037306 */ /* 0x000e620000209000 */
[----:B------:R-:W-:Y:S01]  /*3da0*/  IMAD.MOV R7, RZ, RZ, -R0 ;  /* 0x000000ffff077224 */ /* 0x000fe200078e0a00 */
[----:B------:R-:W-:-:S06]  /*3db0*/  ISETP.NE.U32.AND P2, PT, R0, RZ, PT ;  /* 0x000000ff0000720c */ /* 0x000fcc0003f45070 */
[----:B-1----:R-:W1:Y:S02]  /*3dc0*/  MUFU.RCP R3, R3 ;  /* 0x0000000300037308 */ /* 0x002e640000001000 */
[----:B-1----:R-:W-:-:S06]  /*3dd0*/  VIADD R4, R3, 0xffffffe ;  /* 0x0ffffffe03047836 */ /* 0x002fcc0000000000 */
[----:B------:R1:W2:Y:S02]  /*3de0*/  F2I.FTZ.U32.TRUNC.NTZ R5, R4 ;  /* 0x0000000400057305 */ /* 0x0002a4000021f000 */
[----:B-1----:R-:W-:Y:S02]  /*3df0*/  IMAD.MOV.U32 R4, RZ, RZ, RZ ;  /* 0x000000ffff047224 */ /* 0x002fe400078e00ff */
[----:B--2---:R-:W-:-:S04]  /*3e00*/  IMAD R7, R7, R5, RZ ;  /* 0x0000000507077224 */ /* 0x004fc800078e02ff */
[----:B------:R-:W-:-:S06]  /*3e10*/  IMAD.HI.U32 R5, R5, R7, R4 ;  /* 0x0000000705057227 */ /* 0x000fcc00078e0004 */
[----:B------:R-:W-:-:S04]  /*3e20*/  IMAD.HI.U32 R4, R5, R31, RZ ;  /* 0x0000001f05047227 */ /* 0x000fc800078e00ff */
[----:B------:R-:W-:-:S04]  /*3e30*/  IMAD.MOV R5, RZ, RZ, -R4 ;  /* 0x000000ffff057224 */ /* 0x000fc800078e0a04 */
[----:B------:R-:W-:-:S05]  /*3e40*/  IMAD R5, R0, R5, R31 ;  /* 0x0000000500057224 */ /* 0x000fca00078e021f */
[----:B------:R-:W-:-:S13]  /*3e50*/  ISETP.GE.U32.AND P0, PT, R5, R0, PT ;  /* 0x000000000500720c */ /* 0x000fda0003f06070 */
[----:B------:R-:W-:Y:S01]  /*3e60*/  @P0 IMAD.IADD R5, R5, 0x1, -R0 ;  /* 0x0000000105050824 */ /* 0x000fe200078e0a00 */
[----:B------:R-:W-:-:S04]  /*3e70*/  @P0 IADD3 R4, PT, PT, R4, 0x1, RZ ;  /* 0x0000000104040810 */ /* 0x000fc80007ffe0ff */
[----:B------:R-:W-:Y:S01]  /*3e80*/  ISETP.GE.U32.AND P1, PT, R5, R0, PT ;  /* 0x000000000500720c */ /* 0x000fe20003f26070 */
[----:B------:R-:W-:-:S12]  /*3e90*/  IMAD.MOV.U32 R5, RZ, RZ, RZ ;  /* 0x000000ffff057224 */ /* 0x000fd800078e00ff */
[----:B------:R-:W-:Y:S01]  /*3ea0*/  @P1 VIADD R4, R4, 0x1 ;  /* 0x0000000104041836 */ /* 0x000fe20000000000 */
[----:B------:R-:W-:Y:S01]  /*3eb0*/  @!P2 LOP3.LUT R4, RZ, R0, RZ, 0x33, !PT ;  /* 0x00000000ff04a212 */ /* 0x000fe200078e33ff */
[----:B------:R-:W-:Y:S06]  /*3ec0*/  BRA `(.L_x_165) ;  /* 0x0000000000147947 */ /* 0x000fec0003800000 */
.L_x_164:
[----:B------:R-:W-:Y:S01]  /*3ed0*/  IMAD.MOV.U32 R20, RZ, RZ, R0 ;  /* 0x000000ffff147224 */ /* 0x000fe200078e0000 */
[----:B------:R-:W-:-:S07]  /*3ee0*/  MOV R14, 0x3f00 ;  /* 0x00003f00000e7802 */ /* 0x000fce0000000f00 */
[----:B0-----:R-:W-:Y:S05]  /*3ef0*/  CALL.REL.NOINC `($__internal_0_$__cuda_sm20_div_s64) ;  /* 0x0000001400a87944 */ /* 0x001fea0003c00000 */
[----:B------:R-:W-:Y:S02]  /*3f00*/  IMAD.MOV.U32 R4, RZ, RZ, R3 ;  /* 0x000000ffff047224 */ /* 0x000fe400078e0003 */
[----:B------:R-:W-:-:S07]  /*3f10*/  IMAD.MOV.U32 R5, RZ, RZ, R12 ;  /* 0x000000ffff057224 */ /* 0x000fce00078e000c */
.L_x_165:
[----:B------:R-:W-:Y:S05]  /*3f20*/  BSYNC.RECONVERGENT B0 ;  /* 0x0000000000007941 */ /* 0x000fea0003800200 */
.L_x_163:
[----:B------:R-:W1:Y:S01]  /*3f30*/  LDC.64 R6, c[0x0][0x380] ;  /* 0x0000e000ff067b82 */ /* 0x000e620000000a00 */
[----:B------:R-:W-:Y:S01]  /*3f40*/  ISETP.NE.U32.AND P0, PT, R5, RZ, PT ;  /* 0x000000ff0500720c */ /* 0x000fe20003f05070 */
[----:B------:R-:W-:Y:S01]  /*3f50*/  BSSY.RECONVERGENT B0, `(.L_x_166) ;  /* 0x000001f000007945 */ /* 0x000fe20003800200 */
[----:B-1----:R-:W-:-:S04]  /*3f60*/  IMAD.WIDE.U32 R6, R25, 0x4, R6 ;  /* 0x0000000419067825 */ /* 0x002fc800078e0006 */
[----:B0-----:R-:W-:-:S05]  /*3f70*/  IMAD.WIDE.U32 R8, R25, 0x4, R6 ;  /* 0x0000000419087825 */ /* 0x001fca00078e0006 */
[----:B------:R0:W-:Y:S02]  /*3f80*/  STG.E.64 desc[UR36][R8.64+0x28], R4 ;  /* 0x0000280408007986 */ /* 0x0001e4000c101b24 */
[----:B------:R-:W-:Y:S05]  /*3f90*/  @P0 BRA `(.L_x_167) ;  /* 0x00000000004c0947 */ /* 0x000fea0003800000 */
[----:B------:R-:W1:Y:S01]  /*3fa0*/  I2F.U32.RP R3, R4 ;  /* 0x0000000400037306 */ /* 0x000e620000209000 */
[----:B------:R-:W-:-:S07]  /*3fb0*/  ISETP.NE.U32.AND P2, PT, R4, RZ, PT ;  /* 0x000000ff0400720c */ /* 0x000fce0003f45070 */
[----:B-1----:R-:W0:Y:S02]  /*3fc0*/  MUFU.RCP R3, R3 ;  /* 0x0000000300037308 */ /* 0x002e240000001000 */
[----:B0-----:R-:W-:-:S06]  /*3fd0*/  IADD3 R8, PT, PT, R3, 0xffffffe, RZ ;  /* 0x0ffffffe03087810 */ /* 0x001fcc0007ffe0ff */
        /* <DEDUP_REMOVED lines=9> */
[----:B------:R-:W-:Y:S02]  /*4070*/  @P0 IMAD.IADD R11, R11, 0x1, -R4 ;  /* 0x000000010b0b0824 */ /* 0x000fe400078e0a04 */
[----:B------:R-:W-:-:S03]  /*4080*/  @P0 VIADD R9, R9, 0x1 ;  /* 0x0000000109090836 */ /* 0x000fc60000000000 */
[----:B------:R-:W-:-:S13]  /*4090*/  ISETP.GE.U32.AND P1, PT, R11, R4, PT ;  /* 0x000000040b00720c */ /* 0x000fda0003f26070 */
[----:B------:R-:W-:Y:S02]  /*40a0*/  @P1 IADD3 R9, PT, PT, R9, 0x1, RZ ;  /* 0x0000000109091810 */ /* 0x000fe40007ffe0ff */
[----:B------:R-:W-:Y:S01]  /*40b0*/  @!P2 LOP3.LUT R9, RZ, R4, RZ, 0x33, !PT ;  /* 0x00000004ff09a212 */ /* 0x000fe200078e33ff */
[----:B------:R-:W-:Y:S06]  /*40c0*/  BRA `(.L_x_168) ;  /* 0x00000000001c7947 */ /* 0x000fec0003800000 */
.L_x_167:
[----:B------:R-:W-:Y:S01]  /*40d0*/  IMAD.MOV.U32 R31, RZ, RZ, 0x5f5e100 ;  /* 0x05f5e100ff1f7424 */ /* 0x000fe200078e00ff */
[----:B------:R-:W-:Y:S01]  /*40e0*/  MOV R14, 0x4130 ;  /* 0x00004130000e7802 */ /* 0x000fe20000000f00 */
[----:B------:R-:W-:Y:S02]  /*40f0*/  IMAD.MOV.U32 R28, RZ, RZ, RZ ;  /* 0x000000ffff1c7224 */ /* 0x000fe400078e00ff */
[----:B------:R-:W-:Y:S02]  /*4100*/  IMAD.MOV.U32 R20, RZ, RZ, R4 ;  /* 0x000000ffff147224 */ /* 0x000fe400078e0004 */
[----:B------:R-:W-:-:S07]  /*4110*/  IMAD.MOV.U32 R15, RZ, RZ, R5 ;  /* 0x000000ffff0f7224 */ /* 0x000fce00078e0005 */
[----:B0-----:R-:W-:Y:S05]  /*4120*/  CALL.REL.NOINC `($__internal_0_$__cuda_sm20_div_s64) ;  /* 0x00000014001c7944 */ /* 0x001fea0003c00000 */
[----:B------:R-:W-:-:S07]  /*4130*/  IMAD.MOV.U32 R9, RZ, RZ, R3 ;  /* 0x000000ffff097224 */ /* 0x000fce00078e0003 */
.L_x_168:
[----:B------:R-:W-:Y:S05]  /*4140*/  BSYNC.RECONVERGENT B0 ;  /* 0x0000000000007941 */ /* 0x000fea0003800200 */
.L_x_166:
[----:B------:R-:W-:Y:S01]  /*4150*/  IMAD.MOV.U32 R12, RZ, RZ, 0x1 ;  /* 0x00000001ff0c7424 */ /* 0x000fe200078e00ff */
[----:B------:R-:W-:Y:S01]  /*4160*/  IADD3 R3, PT, PT, R9, 0x1, RZ ;  /* 0x0000000109037810 */ /* 0x000fe20007ffe0ff */
[----:B------:R-:W-:Y:S01]  /*4170*/  IMAD.MOV.U32 R8, RZ, RZ, R4 ;  /* 0x000000ffff087224 */ /* 0x000fe200078e0004 */
[----:B------:R-:W-:Y:S01]  /*4180*/  MOV R10, 0x0 ;  /* 0x00000000000a7802 */ /* 0x000fe20000000f00 */
[----:B------:R-:W-:Y:S01]  /*4190*/  IMAD.MOV.U32 R9, RZ, RZ, R5 ;  /* 0x000000ffff097224 */ /* 0x000fe200078e0005 */
[----:B------:R-:W-:Y:S01]  /*41a0*/  SHF.L.U32 R12, R12, R25, RZ ;  /* 0x000000190c0c7219 */ /* 0x000fe200000006ff */
[----:B------:R-:W-:Y:S01]  /*41b0*/  IMAD.MOV.U32 R13, RZ, RZ, RZ ;  /* 0x000000ffff0d7224 */ /* 0x000fe200078e00ff */
[----:B------:R-:W-:Y:S01]  /*41c0*/  STL [R1+0x8], R0 ;  /* 0x0000080001007387 */ /* 0x000fe20000100800 */
[----:B------:R-:W0:Y:S01]  /*41d0*/  LDCU.64 UR4, c[0x4][0x10] ;  /* 0x01000200ff0477ac */ /* 0x000e220008000a00 */
[----:B------:R-:W1:Y:S02]  /*41e0*/  LDC.64 R10, c[0x4][R10] ;  /* 0x010000000a0a7b82 */ /* 0x000e640000000a00 */
[----:B------:R-:W-:Y:S04]  /*41f0*/  STL.64 [R1+0x10], R8 ;  /* 0x0000100801007387 */ /* 0x000fe80000100a00 */
[----:B------:R-:W-:Y:S04]  /*4200*/  STL.64 [R1], R12 ;  /* 0x0000000c01007387 */ /* 0x000fe80000100a00 */
[----:B------:R2:W-:Y:S01]  /*4210*/  STG.E desc[UR36][R6.64+0xb0], R3 ;  /* 0x0000b00306007986 */ /* 0x0005e2000c101924 */
[----:B0-----:R-:W-:Y:S01]  /*4220*/  IMAD.U32 R4, RZ, RZ, UR4 ;  /* 0x00000004ff047e24 */ /* 0x001fe2000f8e00ff */
[----:B------:R-:W-:Y:S01]  /*4230*/  MOV R5, UR5 ;  /* 0x0000000500057c02 */ /* 0x000fe20008000f00 */
[----:B--2---:R-:W-:-:S02]  /*4240*/  IMAD.MOV.U32 R6, RZ, RZ, R22 ;  /* 0x000000ffff067224 */ /* 0x004fc400078e0016 */
[----:B------:R-:W-:-:S07]  /*4250*/  IMAD.MOV.U32 R7, RZ, RZ, R2 ;  /* 0x000000ffff077224 */ /* 0x000fce00078e0002 */
[----:B------:R-:W-:-:S07]  /*4260*/  LEPC R20, `(.L_x_162) ;  /* 0x000000001014794e */ /* 0x000fce0000000000 */
[----:B-1----:R-:W-:Y:S05]  /*4270*/  CALL.ABS.NOINC R10 ;  /* 0x000000000a007343 */ /* 0x002fea0003c00000 */
.L_x_162:
[----:B------:R-:W-:Y:S05]  /*4280*/  BSYNC.RECONVERGENT B6 ;  /* 0x0000000000067941 */ /* 0x000fea0003800200 */
.L_x_161:
[----:B------:R-:W-:-:S05]  /*4290*/  CS2R.32 R4, SR_CgaSize ;  /* 0x0000000000047805 */ /* 0x000fca0000008a00 */
[----:B------:R-:W-:-:S06]  /*42a0*/  IMAD R4, R4, -0xa0, RZ ;  /* 0xffffff6004047824 */ /* 0x000fcc00078e02ff */
[----:B------:R-:W1:Y:S01]  /*42b0*/  LDC R4, c[0x0][R4+0x258] ;  /* 0x0000960004047b82 */ /* 0x000e620000000800 */
[----:B------:R-:W-:-:S05]  /*42c0*/  CS2R.32 R5, SR_CgaSize ;  /* 0x0000000000057805 */ /* 0x000fca0000008a00 */
[----:B------:R-:W-:-:S06]  /*42d0*/  IMAD R5, R5, -0xa0, RZ ;  /* 0xffffff6005057824 */ /* 0x000fcc00078e02ff */
[----:B------:R-:W2:Y:S01]  /*42e0*/  LDC R5, c[0x0][R5+0x254] ;  /* 0x0000950005057b82 */ /* 0x000ea20000000800 */
[----:B-1----:R-:W-:-:S04]  /*42f0*/  ISETP.NE.U32.AND P0, PT, R4, RZ, PT ;  /* 0x000000ff0400720c */ /* 0x002fc80003f05070 */
[----:B--2---:R-:W-:-:S13]  /*4300*/  ISETP.NE.AND.EX P0, PT, R5, RZ, PT, P0 ;  /* 0x000000ff0500720c */ /* 0x004fda0003f05300 */
[----:B------:R-:W-:Y:S05]  /*4310*/  @!P0 BRA `(.L_x_169) ;  /* 0x0000000000d48947 */ /* 0x000fea0003800000 */
[----:B------:R-:W1:Y:S01]  /*4320*/  S2R R0, SR_TID.X ;  /* 0x0000000000007919 */ /* 0x000e620000002100 */
[----:B------:R-:W-:Y:S01]  /*4330*/  UMOV UR4, 0xffffffff ;  /* 0xffffffff00047882 */ /* 0x000fe20000000000 */
[----:B------:R-:W1:Y:S01]  /*4340*/  S2R R3, SR_TID.Y ;  /* 0x0000000000037919 */ /* 0x000e620000002200 */
[----:B------:R-:W2:Y:S01]  /*4350*/  S2R R7, SR_TID.Z ;  /* 0x0000000000077919 */ /* 0x000ea20000002300 */
[----:B-1----:R-:W-:-:S05]  /*4360*/  IMAD.IADD R0, R0, 0x1, R3 ;  /* 0x0000000100007824 */ /* 0x002fca00078e0203 */
[----:B--2---:R-:W-:-:S04]  /*4370*/  LOP3.LUT R0, R0, R7, RZ, 0xfc, !PT ;  /* 0x0000000700007212 */ /* 0x004fc800078efcff */
[----:B------:R-:W-:Y:S01]  /*4380*/  ISETP.NE.AND P0, PT, R0, RZ, PT ;  /* 0x000000ff0000720c */ /* 0x000fe20003f05270 */
[----:B------:R-:W-:-:S12]  /*4390*/  BRA.DIV UR4, `(.L_x_170) ;  /* 0x0000001204207947 */ /* 0x000fd8000b800000 */
[----:B------:R-:W-:Y:S06]  /*43a0*/  BAR.SYNC.DEFER_BLOCKING 0x0 ;  /* 0x0000000000007b1d */ /* 0x000fec0000010000 */
.L_x_228:
        /* <DEDUP_REMOVED lines=22> */
.L_x_173:
[----:B------:R-:W2:Y:S04]  /*4510*/  LD.E.STRONG.GPU R3, desc[UR36][R4.64+0x4] ;  /* 0x0000042404037980 */ /* 0x000ea8000c10f900 */
[----:B--2---:R-:W-:Y:S01]  /*4520*/  CCTL.IVALL ;  /* 0x00000000ff00798f */ /* 0x004fe20002000000 */
[----:B------:R-:W-:Y:S05]  /*4530*/  YIELD ;  /* 0x0000000000007946 */ /* 0x000fea0003800000 */
[----:B------:R-:W-:-:S04]  /*4540*/  LOP3.LUT R3, R3, R0, RZ, 0x3c, !PT ;  /* 0x0000000003037212 */ /* 0x000fc800078e3cff */
[----:B------:R-:W-:-:S13]  /*4550*/  ISETP.GT.AND P0, PT, R3, -0x1, PT ;  /* 0xffffffff0300780c */ /* 0x000fda0003f04270 */
[----:B------:R-:W-:Y:S05]  /*4560*/  @P0 BRA `(.L_x_173) ;  /* 0xfffffffc00e80947 */ /* 0x000fea000383ffff */
.L_x_172:
[----:B------:R-:W-:Y:S05]  /*4570*/  BSYNC B0 ;  /* 0x0000000000007941 */ /* 0x000fea0003800000 */
.L_x_171:
[----:B------:R-:W-:-:S03]  /*4580*/  UMOV UR4, 0xffffffff ;  /* 0xffffffff00047882 */ /* 0x000fc60000000000 */
[----:B------:R-:W-:Y:S05]  /*4590*/  BRA.DIV UR4, `(.L_x_174) ;  /* 0x0000000e04d07947 */ /* 0x000fea000b800000 */
[----:B------:R-:W-:Y:S06]  /*45a0*/  BAR.SYNC.DEFER_BLOCKING 0x0 ;  /* 0x0000000000007b1d */ /* 0x000fec0000010000 */
.L_x_231:
[----:B------:R-:W-:-:S05]  /*45b0*/  VIADD R25, R25, 0x1 ;  /* 0x0000000119197836 */ /* 0x000fca0000000000 */
[----:B------:R-:W-:-:S13]  /*45c0*/  ISETP.NE.AND P0, PT, R25, 0x11, PT ;  /* 0x000000111900780c */ /* 0x000fda0003f05270 */
[----:B------:R-:W-:Y:S05]  /*45d0*/  @P0 BRA `(.L_x_175) ;  /* 0xffffffbc00440947 */ /* 0x000fea000383ffff */
[----:B------:R-:W-:Y:S05]  /*45e0*/  BSYNC B7 ;  /* 0x0000000000077941 */ /* 0x000fea0003800000 */
.L_x_2:
[----:B------:R-:W-:Y:S02]  /*45f0*/  ISETP.NE.AND P0, PT, R27, RZ, PT ;  /* 0x000000ff1b00720c */ /* 0x000fe40003f05270 */
[----:B------:R-:W-:-:S11]  /*4600*/  CS2R R2, SR_CLOCKLO ;  /* 0x0000000000027805 */ /* 0x000fd60000015000 */
[----:B------:R-:W-:Y:S05]  /*4610*/  @P0 EXIT ;  /* 0x000000000000094d */ /* 0x000fea0003800000 */
[----:B------:R-:W1:Y:S01]  /*4620*/  LDC.64 R4, c[0x0][0x380] ;  /* 0x0000e000ff047b82 */ /* 0x000e620000000a00 */
[----:B------:R-:W-:-:S05]  /*4630*/  IADD3 R2, P0, PT, -R16, R2, RZ ;  /* 0x0000000210027210 */ /* 0x000fca0007f1e1ff */
[----:B------:R-:W-:-:S05]  /*4640*/  IMAD.X R3, R3, 0x1, ~R17, P0 ;  /* 0x0000000103037824 */ /* 0x000fca00000e0e11 */
[----:B-1----:R-:W-:Y:S01]  /*4650*/  STG.E.64 desc[UR36][R4.64+0x20], R2 ;  /* 0x0000200204007986 */ /* 0x002fe2000c101b24 */
[----:B------:R-:W-:Y:S05]  /*4660*/  EXIT ;  /* 0x000000000000794d */ /* 0x000fea0003800000 */
.L_x_169:
[----:B------:R-:W-:Y:S05]  /*4670*/  BPT.TRAP 0x1 ;  /* 0x000000040000795c */ /* 0x000fea0000300000 */
.L_x_85:
[----:B------:R-:W-:Y:S05]  /*4680*/  BPT.TRAP 0x1 ;  /* 0x000000040000795c */ /* 0x000fea0000300000 */
.L_x_71:
[----:B------:R-:W-:Y:S05]  /*4690*/  BPT.TRAP 0x1 ;  /* 0x000000040000795c */ /* 0x000fea0000300000 */
.L_x_64:
[----:B------:R-:W-:Y:S05]  /*46a0*/  BPT.TRAP 0x1 ;  /* 0x000000040000795c */ /* 0x000fea0000300000 */
.L_x_3:
[----:B------:R-:W-:Y:S05]  /*46b0*/  BPT.TRAP 0x1 ;  /* 0x000000040000795c */ /* 0x000fea0000300000 */
.L_x_4:
[----:B------:R-:W-:Y:S01]  /*46c0*/  HFMA2 R14, -RZ, RZ, 0, 0 ;  /* 0x00000000ff0e7431 */ /* 0x000fe200000001ff */
[----:B------:R-:W-:Y:S01]  /*46d0*/  BSSY B0, `(.L_x_176) ;  /* 0x0000009000007945 */ /* 0x000fe20003800000 */
[----:B01----:R-:W-:Y:S02]  /*46e0*/  IMAD.MOV.U32 R13, RZ, RZ, 0x0 ;  /* 0x00000000ff0d7424 */ /* 0x003fe400078e00ff */
[----:B------:R-:W-:-:S07]  /*46f0*/  IMAD.MOV.U32 R15, RZ, RZ, -0x1 ;  /* 0xffffffffff0f7424 */ /* 0x000fce00078e00ff */
[----:B-----5:R-:W-:Y:S05]  /*4700*/  WARPSYNC.COLLECTIVE.ALL `(.L_x_177) ;  /* 0x0000000000147948 */ /* 0x020fea0003c00000 */
[----:B------:R-:W-:-:S04]  /*4710*/  SHF.L.U32 R13, R13, 0x10, RZ ;  /* 0x000000100d0d7819 */ /* 0x000fc800000006ff */
[----:B------:R-:W-:-:S05]  /*4720*/  LOP3.LUT R13, R13, 0xf, R14, 0xf8, !PT ;  /* 0x0000000f0d0d7812 */ /* 0x000fca00078ef80e */
[----:B------:R0:W-:Y:S02]  /*4730*/  BAR.SYNC.DEFER_BLOCKING R13, R13 ;  /* 0x0000000d0000731d */ /* 0x0001e40000010000 */
[----:B0-----:R-:W-:-:S04]  /*4740*/  SHF.R.U32 R13, R13, 0x10, RZ ;  /* 0x000000100d0d7819 */ /* 0x001fc800000016ff */
[----:B-----5:R-:W-:Y:S05]  /*4750*/  ENDCOLLECTIVE ;  /* 0x000000000000791b */ /* 0x020fea0003800000 */
.L_x_177:
[----:B------:R-:W-:Y:S05]  /*4760*/  BSYNC B0 ;  /* 0x0000000000007941 */ /* 0x000fea0003800000 */
.L_x_176:
[----:B------:R-:W-:Y:S05]  /*4770*/  BRA `(.L_x_178) ;  /* 0xffffffbc003c7947 */ /* 0x000fea000383ffff */
.L_x_8:
[----:B------:R-:W-:Y:S01]  /*4780*/  BSSY B0, `(.L_x_179) ;  /* 0x000000a000007945 */ /* 0x000fe20003800000 */
[----:B------:R-:W-:Y:S02]  /*4790*/  IMAD.MOV.U32 R14, RZ, RZ, 0x0 ;  /* 0x00000000ff0e7424 */ /* 0x000fe400078e00ff */
[----:B------:R-:W-:Y:S02]  /*47a0*/  IMAD.MOV.U32 R13, RZ, RZ, 0x0 ;  /* 0x00000000ff0d7424 */ /* 0x000fe400078e00ff */
[----:B------:R-:W-:-:S07]  /*47b0*/  IMAD.MOV.U32 R15, RZ, RZ, -0x1 ;  /* 0xffffffffff0f7424 */ /* 0x000fce00078e00ff */
[----:B-----5:R-:W-:Y:S05]  /*47c0*/  WARPSYNC.COLLECTIVE.ALL `(.L_x_180) ;  /* 0x0000000000147948 */ /* 0x020fea0003c00000 */
[----:B------:R-:W-:-:S04]  /*47d0*/  SHF.L.U32 R13, R13, 0x10, RZ ;  /* 0x000000100d0d7819 */ /* 0x000fc800000006ff */
[----:B------:R-:W-:-:S05]  /*47e0*/  LOP3.LUT R13, R13, 0xf, R14, 0xf8, !PT ;  /* 0x0000000f0d0d7812 */ /* 0x000fca00078ef80e */
[----:B------:R0:W-:Y:S02]  /*47f0*/  BAR.SYNC.DEFER_BLOCKING R13, R13 ;  /* 0x0000000d0000731d */ /* 0x0001e40000010000 */
[----:B0-----:R-:W-:-:S04]  /*4800*/  SHF.R.U32 R13, R13, 0x10, RZ ;  /* 0x000000100d0d7819 */ /* 0x001fc800000016ff */
[----:B-----5:R-:W-:Y:S05]  /*4810*/  ENDCOLLECTIVE ;  /* 0x000000000000791b */ /* 0x020fea0003800000 */
.L_x_180:
[----:B------:R-:W-:Y:S05]  /*4820*/  BSYNC B0 ;  /* 0x0000000000007941 */ /* 0x000fea0003800000 */
.L_x_179:
[----:B------:R-:W-:Y:S01]  /*4830*/  CS2R R6, SR_CLOCKLO ;  /* 0x0000000000067805 */ /* 0x000fe20000015000 */
[----:B------:R-:W-:Y:S01]  /*4840*/  BSSY B0, `(.L_x_181) ;  /* 0x000000a000007945 */ /* 0x000fe20003800000 */
[----:B------:R-:W-:Y:S01]  /*4850*/  MOV R14, 0x0 ;  /* 0x00000000000e7802 */ /* 0x000fe20000000f00 */
[----:B------:R-:W-:Y:S02]  /*4860*/  IMAD.MOV.U32 R13, RZ, RZ, 0x0 ;  /* 0x00000000ff0d7424 */ /* 0x000fe400078e00ff */
[----:B------:R-:W-:-:S07]  /*4870*/  IMAD.MOV.U32 R15, RZ, RZ, -0x1 ;  /* 0xffffffffff0f7424 */ /* 0x000fce00078e00ff */
[----:B------:R-:W-:Y:S05]  /*4880*/  WARPSYNC.COLLECTIVE.ALL `(.L_x_182) ;  /* 0x0000000000147948 */ /* 0x000fea0003c00000 */
[----:B------:R-:W-:-:S04]  /*4890*/  SHF.L.U32 R13, R13, 0x10, RZ ;  /* 0x000000100d0d7819 */ /* 0x000fc800000006ff */
[----:B------:R-:W-:-:S05]  /*48a0*/  LOP3.LUT R13, R13, 0xf, R14, 0xf8, !PT ;  /* 0x0000000f0d0d7812 */ /* 0x000fca00078ef80e */
[----:B------:R0:W-:Y:S02]  /*48b0*/  BAR.SYNC.DEFER_BLOCKING R13, R13 ;  /* 0x0000000d0000731d */ /* 0x0001e40000010000 */
[----:B0-----:R-:W-:-:S04]  /*48c0*/  SHF.R.U32 R13, R13, 0x10, RZ ;  /* 0x000000100d0d7819 */ /* 0x001fc800000016ff */
[----:B------:R-:W-:Y:S05]  /*48d0*/  ENDCOLLECTIVE ;  /* 0x000000000000791b */ /* 0x000fea0003800000 */
.L_x_182:
[----:B------:R-:W-:Y:S05]  /*48e0*/  BSYNC B0 ;  /* 0x0000000000007941 */ /* 0x000fea0003800000 */
.L_x_181:
[----:B------:R-:W-:Y:S05]  /*48f0*/  BRA `(.L_x_183) ;  /* 0xffffffbc00647947 */ /* 0x000fea000383ffff */
.L_x_12:
        /* <DEDUP_REMOVED lines=10> */
.L_x_185:
[----:B------:R-:W-:Y:S05]  /*49a0*/  BSYNC B0 ;  /* 0x0000000000007941 */ /* 0x000fea0003800000 */
.L_x_184:
[----:B------:R-:W-:Y:S05]  /*49b0*/  BRA `(.L_x_186) ;  /* 0xffffffbc00b47947 */ /* 0x000fea000383ffff */
.L_x_65:
[----:B------:R-:W-:Y:S01]  /*49c0*/  HFMA2 R14, -RZ, RZ, 0, 0 ;  /* 0x00000000ff0e7431 */ /* 0x000fe200000001ff */
[----:B------:R-:W-:Y:S01]  /*49d0*/  BSSY B0, `(.L_x_187) ;  /* 0x0000009000007945 */ /* 0x000fe20003800000 */
[----:B01----:R-:W-:Y:S02]  /*49e0*/  IMAD.MOV.U32 R13, RZ, RZ, 0x0 ;  /* 0x00000000ff0d7424 */ /* 0x003fe400078e00ff */
[----:B------:R-:W-:-:S07]  /*49f0*/  IMAD.MOV.U32 R15, RZ, RZ, -0x1 ;  /* 0xffffffffff0f7424 */ /* 0x000fce00078e00ff */
[----:B------:R-:W-:Y:S05]  /*4a00*/  WARPSYNC.COLLECTIVE.ALL `(.L_x_188) ;  /* 0x0000000000147948 */ /* 0x000fea0003c00000 */
[----:B------:R-:W-:-:S04]  /*4a10*/  SHF.L.U32 R13, R13, 0x10, RZ ;  /* 0x000000100d0d7819 */ /* 0x000fc800000006ff */
[----:B------:R-:W-:-:S05]  /*4a20*/  LOP3.LUT R13, R13, 0xf, R14, 0xf8, !PT ;  /* 0x0000000f0d0d7812 */ /* 0x000fca00078ef80e */
[----:B------:R0:W-:Y:S02]  /*4a30*/  BAR.SYNC.DEFER_BLOCKING R13, R13 ;  /* 0x0000000d0000731d */ /* 0x0001e40000010000 */
[----:B0-----:R-:W-:-:S04]  /*4a40*/  SHF.R.U32 R13, R13, 0x10, RZ ;  /* 0x000000100d0d7819 */ /* 0x001fc800000016ff */
[----:B------:R-:W-:Y:S05]  /*4a50*/  ENDCOLLECTIVE ;  /* 0x000000000000791b */ /* 0x000fea0003800000 */
.L_x_188:
[----:B------:R-:W-:Y:S05]  /*4a60*/  BSYNC B0 ;  /* 0x0000000000007941 */ /* 0x000fea0003800000 */
.L_x_187:
[----:B------:R-:W-:Y:S05]  /*4a70*/  BRA `(.L_x_189) ;  /* 0xffffffcc001c7947 */ /* 0x000fea000383ffff */
.L_x_69:
[----:B------:R-:W-:Y:S01]  /*4a80*/  BSSY B0, `(.L_x_190) ;  /* 0x000000a000007945 */ /* 0x000fe20003800000 */
[----:B------:R-:W-:Y:S02]  /*4a90*/  IMAD.MOV.U32 R14, RZ, RZ, 0x0 ;  /* 0x00000000ff0e7424 */ /* 0x000fe400078e00ff */
        /* <DEDUP_REMOVED lines=8> */
.L_x_191:
[----:B------:R-:W-:Y:S05]  /*4b20*/  BSYNC B0 ;  /* 0x0000000000007941 */ /* 0x000fea0003800000 */
.L_x_190:
[----:B------:R-:W-:Y:S05]  /*4b30*/  BRA `(.L_x_192) ;  /* 0xffffffcc006c7947 */ /* 0x000fea000383ffff */
.L_x_72:
[----:B------:R-:W-:Y:S01]  /*4b40*/  BSSY B0, `(.L_x_193) ;  /* 0x000000a000007945 */ /* 0x000fe20003800000 */
[----:B------:R-:W-:Y:S01]  /*4b50*/  MOV R14, 0x0 ;  /* 0x00000000000e7802 */ /* 0x000fe20000000f00 */
        /* <DEDUP_REMOVED lines=8> */
.L_x_194:
[----:B------:R-:W-:Y:S05]  /*4be0*/  BSYNC B0 ;  /* 0x0000000000007941 */ /* 0x000fea0003800000 */
.L_x_193:
[----:B------:R-:W-:Y:S05]  /*4bf0*/  BRA `(.L_x_195) ;  /* 0xffffffcc005c7947 */ /* 0x000fea000383ffff */
.L_x_76:
        /* <DEDUP_REMOVED lines=10> */
.L_x_197:
[----:B------:R-:W-:Y:S05]  /*4ca0*/  BSYNC B0 ;  /* 0x0000000000007941 */ /* 0x000fea0003800000 */
.L_x_196:
[----:B------:R-:W-:Y:S05]  /*4cb0*/  BRA `(.L_x_198) ;  /* 0xffffffcc00bc7947 */ /* 0x000fea000383ffff */
.L_x_86:
[----:B------:R-:W-:Y:S01]  /*4cc0*/  HFMA2 R14, -RZ, RZ, 0, 0 ;  /* 0x00000000ff0e7431 */ /* 0x000fe200000001ff */
[----:B------:R-:W-:Y:S01]  /*4cd0*/  BSSY B0, `(.L_x_199) ;  /* 0x0000009000007945 */ /* 0x000fe20003800000 */
        /* <DEDUP_REMOVED lines=8> */
.L_x_200:
[----:B------:R-:W-:Y:S05]  /*4d60*/  BSYNC B0 ;  /* 0x0000000000007941 */ /* 0x000fea0003800000 */
.L_x_199:
[----:B------:R-:W-:Y:S05]  /*4d70*/  BRA `(.L_x_201) ;  /* 0xffffffd400447947 */ /* 0x000fea000383ffff */
.L_x_90:
[----:B------:R-:W-:Y:S01]  /*4d80*/  BSSY B0, `(.L_x_202) ;  /* 0x000000a000007945 */ /* 0x000fe20003800000 */
[----:B------:R-:W-:Y:S02]  /*4d90*/  IMAD.MOV.U32 R14, RZ, RZ, 0x0 ;  /* 0x00000000ff0e7424 */ /* 0x000fe400078e00ff */
        /* <DEDUP_REMOVED lines=8> */
.L_x_203:
[----:B------:R-:W-:Y:S05]  /*4e20*/  BSYNC B0 ;  /* 0x0000000000007941 */ /* 0x000fea0003800000 */
.L_x_202:
[----:B------:R-:W-:Y:S01]  /*4e30*/  MOV R14, 0x0 ;  /* 0x00000000000e7802 */ /* 0x000fe20000000f00 */
[----:B------:R-:W-:Y:S01]  /*4e40*/  IMAD.MOV.U32 R13, RZ, RZ, 0x0 ;  /* 0x00000000ff0d7424 */ /* 0x000fe200078e00ff */
[----:B------:R0:W5:Y:S01]  /*4e50*/  LDG.E R0, desc[UR36][R4.64+0xb0] ;  /* 0x0000b02404007981 */ /* 0x000162000c1e1900 */
[----:B------:R-:W-:-:S07]  /*4e60*/  IMAD.MOV.U32 R15, RZ, RZ, -0x1 ;  /* 0xffffffffff0f7424 */ /* 0x000fce00078e00ff */
[----:B0----5:R-:W-:Y:S05]  /*4e70*/  WARPSYNC.COLLECTIVE.ALL `(.L_x_204) ;  /* 0x0000000000147948 */ /* 0x021fea0003c00000 */
[----:B------:R-:W-:-:S04]  /*4e80*/  SHF.L.U32 R13, R13, 0x10, RZ ;  /* 0x000000100d0d7819 */ /* 0x000fc800000006ff */
[----:B------:R-:W-:-:S05]  /*4e90*/  LOP3.LUT R13, R13, 0xf, R14, 0xf8, !PT ;  /* 0x0000000f0d0d7812 */ /* 0x000fca00078ef80e */
[----:B------:R1:W-:Y:S02]  /*4ea0*/  BAR.SYNC.DEFER_BLOCKING R13, R13 ;  /* 0x0000000d0000731d */ /* 0x0003e40000010000 */
[----:B-1----:R-:W-:-:S04]  /*4eb0*/  SHF.R.U32 R13, R13, 0x10, RZ ;  /* 0x000000100d0d7819 */ /* 0x002fc800000016ff */
[----:B0----5:R-:W-:Y:S05]  /*4ec0*/  ENDCOLLECTIVE ;  /* 0x000000000000791b */ /* 0x021fea0003800000 */
.L_x_204:
[----:B------:R-:W-:Y:S05]  /*4ed0*/  BRA `(.L_x_205) ;  /* 0xffffffd4007c7947 */ /* 0x000fea000383ffff */
.L_x_94:
[----:B------:R-:W-:Y:S01]  /*4ee0*/  BSSY B0, `(.L_x_206) ;  /* 0x000000a000007945 */ /* 0x000fe20003800000 */
[----:B------:R-:W-:Y:S02]  /*4ef0*/  IMAD.MOV.U32 R14, RZ, RZ, 0x0 ;  /* 0x00000000ff0e7424 */ /* 0x000fe400078e00ff */
[----:B------:R-:W-:Y:S02]  /*4f00*/  IMAD.MOV.U32 R13, RZ, RZ, 0x0 ;  /* 0x00000000ff0d7424 */ /* 0x000fe400078e00ff */
[----:B------:R-:W-:-:S07]  /*4f10*/  IMAD.MOV.U32 R15, RZ, RZ, -0x1 ;  /* 0xffffffffff0f7424 */ /* 0x000fce00078e00ff */
[----:B0----5:R-:W-:Y:S05]  /*4f20*/  WARPSYNC.COLLECTIVE.ALL `(.L_x_207) ;  /* 0x0000000000147948 */ /* 0x021fea0003c00000 */
[----:B------:R-:W-:-:S04]  /*4f30*/  SHF.L.U32 R13, R13, 0x10, RZ ;  /* 0x000000100d0d7819 */ /* 0x000fc800000006ff */
[----:B------:R-:W-:-:S05]  /*4f40*/  LOP3.LUT R13, R13, 0xf, R14, 0xf8, !PT ;  /* 0x0000000f0d0d7812 */ /* 0x000fca00078ef80e */
[----:B------:R1:W-:Y:S02]  /*4f50*/  BAR.SYNC.DEFER_BLOCKING R13, R13 ;  /* 0x0000000d0000731d */ /* 0x0003e40000010000 */
[----:B-1----:R-:W-:-:S04]  /*4f60*/  SHF.R.U32 R13, R13, 0x10, RZ ;  /* 0x000000100d0d7819 */ /* 0x002fc800000016ff */
[----:B0----5:R-:W-:Y:S05]  /*4f70*/  ENDCOLLECTIVE ;  /* 0x000000000000791b */ /* 0x021fea0003800000 */
.L_x_207:
[----:B------:R-:W-:Y:S05]  /*4f80*/  BSYNC B0 ;  /* 0x0000000000007941 */ /* 0x000fea0003800000 */
.L_x_206:
[----:B------:R-:W-:Y:S01]  /*4f90*/  CS2R R4, SR_CLOCKLO ;  /* 0x0000000000047805 */ /* 0x000fe20000015000 */
        /* <DEDUP_REMOVED lines=10> */
.L_x_209:
[----:B------:R-:W-:Y:S05]  /*5040*/  BSYNC B0 ;  /* 0x0000000000007941 */ /* 0x000fea0003800000 */
.L_x_208:
[----:B------:R-:W-:Y:S05]  /*5050*/  BRA `(.L_x_210) ;  /* 0xffffffd400a47947 */ /* 0x000fea000383ffff */
.L_x_98:
        /* <DEDUP_REMOVED lines=10> */
.L_x_212:
[----:B------:R-:W-:Y:S05]  /*5100*/  BSYNC B0 ;  /* 0x0000000000007941 */ /* 0x000fea0003800000 */
.L_x_211:
[----:B------:R-:W-:Y:S05]  /*5110*/  BRA `(.L_x_213) ;  /* 0xffffffd400f47947 */ /* 0x000fea000383ffff */
.L_x_150:
[----:B------:R-:W-:Y:S01]  /*5120*/  BSSY B0, `(.L_x_214) ;  /* 0x000000a000007945 */ /* 0x000fe20003800000 */
[----:B------:R-:W-:Y:S01]  /*5130*/  MOV R14, 0x0 ;  /* 0x00000000000e7802 */ /* 0x000fe20000000f00 */
[----:B------:R-:W-:Y:S02]  /*5140*/  IMAD.MOV.U32 R13, RZ, RZ, 0x0 ;  /* 0x00000000ff0d7424 */ /* 0x000fe400078e00ff */
[----:B------:R-:W-:-:S07]  /*5150*/  IMAD.MOV.U32 R15, RZ, RZ, -0x1 ;  /* 0xffffffffff0f7424 */ /* 0x000fce00078e00ff */
[----:B01----:R-:W-:Y:S05]  /*5160*/  WARPSYNC.COLLECTIVE.ALL `(.L_x_215) ;  /* 0x0000000000147948 */ /* 0x003fea0003c00000 */
[----:B------:R-:W-:-:S04]  /*5170*/  SHF.L.U32 R13, R13, 0x10, RZ ;  /* 0x000000100d0d7819 */ /* 0x000fc800000006ff */
[----:B------:R-:W-:-:S05]  /*5180*/  LOP3.LUT R13, R13, 0xf, R14, 0xf8, !PT ;  /* 0x0000000f0d0d7812 */ /* 0x000fca00078ef80e */
[----:B------:R2:W-:Y:S02]  /*5190*/  BAR.SYNC.DEFER_BLOCKING R13, R13 ;  /* 0x0000000d0000731d */ /* 0x0005e40000010000 */
[----:B--2---:R-:W-:-:S04]  /*51a0*/  SHF.R.U32 R13, R13, 0x10, RZ ;  /* 0x000000100d0d7819 */ /* 0x004fc800000016ff */
[----:B01----:R-:W-:Y:S05]  /*51b0*/  ENDCOLLECTIVE ;  /* 0x000000000000791b */ /* 0x003fea0003800000 */
.L_x_215:
[----:B------:R-:W-:Y:S05]  /*51c0*/  BSYNC B0 ;  /* 0x0000000000007941 */ /* 0x000fea0003800000 */
.L_x_214:
[----:B------:R-:W-:Y:S05]  /*51d0*/  BRA `(.L_x_216) ;  /* 0xffffffe400547947 */ /* 0x000fea000383ffff */
.L_x_154:
[----:B------:R-:W-:Y:S01]  /*51e0*/  BSSY B0, `(.L_x_217) ;  /* 0x000000a000007945 */ /* 0x000fe20003800000 */
[----:B------:R-:W-:Y:S02]  /*51f0*/  IMAD.MOV.U32 R14, RZ, RZ, 0x0 ;  /* 0x00000000ff0e7424 */ /* 0x000fe400078e00ff */
        /* <DEDUP_REMOVED lines=8> */
.L_x_218:
[----:B------:R-:W-:Y:S05]  /*5280*/  BSYNC B0 ;  /* 0x0000000000007941 */ /* 0x000fea0003800000 */
.L_x_217:
[----:B------:R-:W-:Y:S05]  /*5290*/  BRA `(.L_x_219) ;  /* 0xffffffe400cc7947 */ /* 0x000fea000383ffff */
.L_x_156:
[----:B------:R-:W-:Y:S01]  /*52a0*/  HFMA2 R14, -RZ, RZ, 0, 0 ;  /* 0x00000000ff0e7431 */ /* 0x000fe200000001ff */
[----:B------:R-:W-:Y:S01]  /*52b0*/  BSSY B0, `(.L_x_220) ;  /* 0x0000009000007945 */ /* 0x000fe20003800000 */
        /* <DEDUP_REMOVED lines=8> */
.L_x_221:
[----:B------:R-:W-:Y:S05]  /*5340*/  BSYNC B0 ;  /* 0x0000000000007941 */ /* 0x000fea0003800000 */
.L_x_220:
[----:B------:R-:W-:Y:S05]  /*5350*/  BRA `(.L_x_222) ;  /* 0xffffffe400b87947 */ /* 0x000fea000383ffff */
.L_x_160:
        /* <DEDUP_REMOVED lines=10> */
.L_x_224:
[----:B------:R-:W-:Y:S05]  /*5400*/  BSYNC B0 ;  /* 0x0000000000007941 */ /* 0x000fea0003800000 */
.L_x_223:
[----:B------:R-:W-:Y:S05]  /*5410*/  BRA `(.L_x_225) ;  /* 0xffffffe800347947 */ /* 0x000fea000383ffff */
.L_x_170:
[----:B------:R-:W-:Y:S01]  /*5420*/  BSSY B0, `(.L_x_226) ;  /* 0x000000a000007945 */ /* 0x000fe20003800000 */
[----:B------:R-:W-:Y:S01]  /*5430*/  MOV R14, 0x0 ;  /* 0x00000000000e7802 */ /* 0x000fe20000000f00 */
[----:B------:R-:W-:Y:S02]  /*5440*/  IMAD.MOV.U32 R13, RZ, RZ, 0x0 ;  /* 0x00000000ff0d7424 */ /* 0x000fe400078e00ff */
[----:B------:R-:W-:-:S07]  /*5450*/  IMAD.MOV.U32 R15, RZ, RZ, -0x1 ;  /* 0xffffffffff0f7424 */ /* 0x000fce00078e00ff */
[----:B0-----:R-:W-:Y:S05]  /*5460*/  WARPSYNC.COLLECTIVE.ALL `(.L_x_227) ;  /* 0x0000000000147948 */ /* 0x001fea0003c00000 */
[----:B------:R-:W-:-:S04]  /*5470*/  SHF.L.U32 R13, R13, 0x10, RZ ;  /* 0x000000100d0d7819 */ /* 0x000fc800000006ff */
[----:B------:R-:W-:-:S05]  /*5480*/  LOP3.LUT R13, R13, 0xf, R14, 0xf8, !PT ;  /* 0x0000000f0d0d7812 */ /* 0x000fca00078ef80e */
[----:B------:R1:W-:Y:S02]  /*5490*/  BAR.SYNC.DEFER_BLOCKING R13, R13 ;  /* 0x0000000d0000731d */ /* 0x0003e40000010000 */
[----:B-1----:R-:W-:-:S04]  /*54a0*/  SHF.R.U32 R13, R13, 0x10, RZ ;  /* 0x000000100d0d7819 */ /* 0x002fc800000016ff */
[----:B0-----:R-:W-:Y:S05]  /*54b0*/  ENDCOLLECTIVE ;  /* 0x000000000000791b */ /* 0x001fea0003800000 */
.L_x_227:
[----:B------:R-:W-:Y:S05]  /*54c0*/  BSYNC B0 ;  /* 0x0000000000007941 */ /* 0x000fea0003800000 */
.L_x_226:
[----:B------:R-:W-:Y:S05]  /*54d0*/  BRA `(.L_x_228) ;  /* 0xffffffec00b47947 */ /* 0x000fea000383ffff */
.L_x_174:
[----:B------:R-:W-:Y:S01]  /*54e0*/  BSSY B0, `(.L_x_229) ;  /* 0x000000a000007945 */ /* 0x000fe20003800000 */
[----:B------:R-:W-:Y:S02]  /*54f0*/  IMAD.MOV.U32 R14, RZ, RZ, 0x0 ;  /* 0x00000000ff0e7424 */ /* 0x000fe400078e00ff */
        /* <DEDUP_REMOVED lines=8> */
.L_x_230:
[----:B------:R-:W-:Y:S05]  /*5580*/  BSYNC B0 ;  /* 0x0000000000007941 */ /* 0x000fea0003800000 */
.L_x_229:
[----:B------:R-:W-:Y:S05]  /*5590*/  BRA `(.L_x_231) ;  /* 0xfffffff000047947 */ /* 0x000fea000383ffff */
        .weak           $__internal_0_$__cuda_sm20_div_s64
        .type           $__internal_0_$__cuda_sm20_div_s64,@function
        .size           $__internal_0_$__cuda_sm20_div_s64,(.L_x_233 - $__internal_0_$__cuda_sm20_div_s64)
$__internal_0_$__cuda_sm20_div_s64:
[-C--:B------:R-:W-:Y:S02]  /*55a0*/  IADD3 R13, P1, PT, RZ, -R20.reuse, RZ ;  /* 0x80000014ff0d7210 */ /* 0x080fe40007f3e0ff */
[----:B------:R-:W-:Y:S02]  /*55b0*/  ISETP.GE.AND P0, PT, R15, RZ, PT ;  /* 0x000000ff0f00720c */ /* 0x000fe40003f06270 */
[-C--:B------:R-:W-:Y:S02]  /*55c0*/  IADD3.X R30, PT, PT, RZ, ~R15.reuse, RZ, P1, !PT ;  /* 0x8000000fff1e7210 */ /* 0x080fe40000ffe4ff */
[----:B------:R-:W-:Y:S02]  /*55d0*/  SEL R12, R13, R20, !P0 ;  /* 0x000000140d0c7207 */ /* 0x000fe40004000000 */
[----:B------:R-:W-:Y:S02]  /*55e0*/  SEL R13, R30, R15, !P0 ;  /* 0x0000000f1e0d7207 */ /* 0x000fe40004000000 */
[----:B------:R-:W-:-:S02]  /*55f0*/  ISETP.GE.AND P3, PT, R28, RZ, PT ;  /* 0x000000ff1c00720c */ /* 0x000fc40003f66270 */
[----:B------:R-:W0:Y:S08]  /*5600*/  I2F.U64.RP R21, R12 ;  /* 0x0000000c00157312 */ /* 0x000e300000309000 */
[----:B0-----:R-:W0:Y:S02]  /*5610*/  MUFU.RCP R21, R21 ;  /* 0x0000001500157308 */ /* 0x001e240000001000 */
[----:B0-----:R-:W-:-:S06]  /*5620*/  VIADD R32, R21, 0x1ffffffe ;  /* 0x1ffffffe15207836 */ /* 0x001fcc0000000000 */
[----:B------:R-:W0:Y:S02]  /*5630*/  F2I.U64.TRUNC R32, R32 ;  /* 0x0000002000207311 */ /* 0x000e24000020d800 */
[----:B0-----:R-:W-:-:S04]  /*5640*/  IMAD.WIDE.U32 R34, R32, R12, RZ ;  /* 0x0000000c20227225 */ /* 0x001fc800078e00ff */
[C---:B------:R-:W-:Y:S01]  /*5650*/  IMAD R3, R32.reuse, R13, R35 ;  /* 0x0000000d20037224 */ /* 0x040fe200078e0223 */
[----:B------:R-:W-:Y:S01]  /*5660*/  IADD3 R37, P0, PT, RZ, -R34, RZ ;  /* 0x80000022ff257210 */ /* 0x000fe20007f1e0ff */
[----:B------:R-:W-:Y:S02]  /*5670*/  IMAD.MOV.U32 R35, RZ, RZ, R32 ;  /* 0x000000ffff237224 */ /* 0x000fe400078e0020 */
[----:B------:R-:W-:Y:S02]  /*5680*/  IMAD R3, R33, R12, R3 ;  /* 0x0000000c21037224 */ /* 0x000fe400078e0203 */
[----:B------:R-:W-:-:S04]  /*5690*/  IMAD.HI.U32 R34, R32, R37, RZ ;  /* 0x0000002520227227 */ /* 0x000fc800078e00ff */
[----:B------:R-:W-:-:S04]  /*56a0*/  IMAD.X R3, RZ, RZ, ~R3, P0 ;  /* 0x000000ffff037224 */ /* 0x000fc800000e0e03 */
[----:B------:R-:W-:-:S04]  /*56b0*/  IMAD.WIDE.U32 R34, P0, R32, R3, R34 ;  /* 0x0000000320227225 */ /* 0x000fc80007800022 */
[C---:B------:R-:W-:Y:S02]  /*56c0*/  IMAD R36, R33.reuse, R3, RZ ;  /* 0x0000000321247224 */ /* 0x040fe400078e02ff */
[----:B------:R-:W-:Y:S01]  /*56d0*/  IMAD.HI.U32 R37, P1, R33, R37, R34 ;  /* 0x0000002521257227 */ /* 0x000fe20007820022 */
[----:B------:R-:W-:-:S03]  /*56e0*/  IADD3 R34, P4, PT, RZ, -R31, RZ ;  /* 0x8000001fff227210 */ /* 0x000fc60007f9e0ff */
[----:B------:R-:W-:Y:S01]  /*56f0*/  IMAD.HI.U32 R3, R33, R3, RZ ;  /* 0x0000000321037227 */ /* 0x000fe200078e00ff */
[----:B------:R-:W-:Y:S02]  /*5700*/  IADD3 R37, P2, PT, R36, R37, RZ ;  /* 0x0000002524257210 */ /* 0x000fe40007f5e0ff */
[----:B------:R-:W-:Y:S01]  /*5710*/  SEL R31, R34, R31, !P3 ;  /* 0x0000001f221f7207 */ /* 0x000fe20005800000 */
[----:B------:R-:W-:Y:S02]  /*5720*/  IMAD.X R3, R3, 0x1, R33, P0 ;  /* 0x0000000103037824 */ /* 0x000fe400000e0621 */
[----:B------:R-:W-:-:S03]  /*5730*/  IMAD.WIDE.U32 R32, R37, R12, RZ ;  /* 0x0000000c25207225 */ /* 0x000fc600078e00ff */
[----:B------:R-:W-:Y:S01]  /*5740*/  IADD3.X R3, PT, PT, RZ, RZ, R3, P2, P1 ;  /* 0x000000ffff037210 */ /* 0x000fe200017e2403 */
[----:B------:R-:W-:Y:S01]  /*5750*/  IMAD R21, R37, R13, R33 ;  /* 0x0000000d25157224 */ /* 0x000fe200078e0221 */
[----:B------:R-:W-:Y:S01]  /*5760*/  IADD3 R30, P0, PT, RZ, -R32, RZ ;  /* 0x80000020ff1e7210 */ /* 0x000fe20007f1e0ff */
[----:B------:R-:W-:Y:S02]  /*5770*/  IMAD.MOV.U32 R33, RZ, RZ, RZ ;  /* 0x000000ffff217224 */ /* 0x000fe400078e00ff */
[----:B------:R-:W-:Y:S02]  /*5780*/  IMAD R21, R3, R12, R21 ;  /* 0x0000000c03157224 */ /* 0x000fe400078e0215 */
[----:B------:R-:W-:-:S04]  /*5790*/  IMAD.HI.U32 R36, R37, R30, RZ ;  /* 0x0000001e25247227 */ /* 0x000fc800078e00ff */
[----:B------:R-:W-:-:S04]  /*57a0*/  IMAD.X R32, RZ, RZ, ~R21, P0 ;  /* 0x000000ffff207224 */ /* 0x000fc800000e0e15 */
[----:B------:R-:W-:-:S04]  /*57b0*/  IMAD.WIDE.U32 R36, P0, R37, R32, R36 ;  /* 0x0000002025247225 */ /* 0x000fc80007800024 */
[C---:B------:R-:W-:Y:S02]  /*57c0*/  IMAD R21, R3.reuse, R32, RZ ;  /* 0x0000002003157224 */ /* 0x040fe400078e02ff */
[----:B------:R-:W-:-:S04]  /*57d0*/  IMAD.HI.U32 R30, P1, R3, R30, R36 ;  /* 0x0000001e031e7227 */ /* 0x000fc80007820024 */
[----:B------:R-:W-:Y:S01]  /*57e0*/  IMAD.HI.U32 R32, R3, R32, RZ ;  /* 0x0000002003207227 */ /* 0x000fe200078e00ff */
[----:B------:R-:W-:Y:S02]  /*57f0*/  IADD3 R30, P2, PT, R21, R30, RZ ;  /* 0x0000001e151e7210 */ /* 0x000fe40007f5e0ff */
[-C--:B------:R-:W-:Y:S01]  /*5800*/  IADD3.X R21, PT, PT, RZ, ~R28.reuse, RZ, P4, !PT ;  /* 0x8000001cff157210 */ /* 0x080fe200027fe4ff */
[----:B------:R-:W-:Y:S02]  /*5810*/  IMAD.X R3, R32, 0x1, R3, P0 ;  /* 0x0000000120037824 */ /* 0x000fe400000e0603 */
[C---:B------:R-:W-:Y:S01]  /*5820*/  IMAD.HI.U32 R32, R30.reuse, R31, RZ ;  /* 0x0000001f1e207227 */ /* 0x040fe200078e00ff */
[-C--:B------:R-:W-:Y:S02]  /*5830*/  SEL R21, R21, R28.reuse, !P3 ;  /* 0x0000001c15157207 */ /* 0x080fe40005800000 */
[----:B------:R-:W-:Y:S02]  /*5840*/  IADD3.X R34, PT, PT, RZ, RZ, R3, P2, P1 ;  /* 0x000000ffff227210 */ /* 0x000fe400017e2403 */
[----:B------:R-:W-:Y:S01]  /*5850*/  LOP3.LUT R28, R15, R28, RZ, 0x3c, !PT ;  /* 0x0000001c0f1c7212 */ /* 0x000fe200078e3cff */
[----:B------:R-:W-:-:S04]  /*5860*/  IMAD.WIDE.U32 R32, R30, R21, R32 ;  /* 0x000000151e207225 */ /* 0x000fc800078e0020 */
[C---:B------:R-:W-:Y:S02]  /*5870*/  IMAD R3, R34.reuse, R21, RZ ;  /* 0x0000001522037224 */ /* 0x040fe400078e02ff */
[----:B------:R-:W-:-:S04]  /*5880*/  IMAD.HI.U32 R32, P0, R34, R31, R32 ;  /* 0x0000001f22207227 */ /* 0x000fc80007800020 */
[----:B------:R-:W-:Y:S01]  /*5890*/  IMAD.HI.U32 R29, R34, R21, RZ ;  /* 0x00000015221d7227 */ /* 0x000fe200078e00ff */
[----:B------:R-:W-:-:S03]  /*58a0*/  IADD3 R3, P1, PT, R3, R32, RZ ;  /* 0x0000002003037210 */ /* 0x000fc60007f3e0ff */
[----:B------:R-:W-:Y:S02]  /*58b0*/  IMAD.X R29, RZ, RZ, R29, P0 ;  /* 0x000000ffff1d7224 */ /* 0x000fe400000e061d */
[----:B------:R-:W-:-:S04]  /*58c0*/  IMAD.WIDE.U32 R32, R3, R12, RZ ;  /* 0x0000000c03207225 */ /* 0x000fc800078e00ff */
[----:B------:R-:W-:Y:S01]  /*58d0*/  IMAD.X R29, RZ, RZ, R29, P1 ;  /* 0x000000ffff1d7224 */ /* 0x000fe200008e061d */
[----:B------:R-:W-:Y:S01]  /*58e0*/  IADD3 R31, P1, PT, -R32, R31, RZ ;  /* 0x0000001f201f7210 */ /* 0x000fe20007f3e1ff */
[----:B------:R-:W-:-:S03]  /*58f0*/  IMAD R30, R3, R13, R33 ;  /* 0x0000000d031e7224 */ /* 0x000fc600078e0221 */
[-C--:B------:R-:W-:Y:S01]  /*5900*/  ISETP.GE.U32.AND P0, PT, R31, R12.reuse, PT ;  /* 0x0000000c1f00720c */ /* 0x080fe20003f06070 */
[----:B------:R-:W-:-:S04]  /*5910*/  IMAD R30, R29, R12, R30 ;  /* 0x0000000c1d1e7224 */ /* 0x000fc800078e021e */
[----:B------:R-:W-:Y:S01]  /*5920*/  IMAD.X R21, R21, 0x1, ~R30, P1 ;  /* 0x0000000115157824 */ /* 0x000fe200008e0e1e */
[----:B------:R-:W-:Y:S02]  /*5930*/  IADD3 R34, P1, PT, R31, -R12, RZ ;  /* 0x8000000c1f227210 */ /* 0x000fe40007f3e0ff */
[----:B------:R-:W-:Y:S02]  /*5940*/  IADD3 R30, P2, PT, R3, 0x1, RZ ;  /* 0x00000001031e7810 */ /* 0x000fe40007f5e0ff */
[CC--:B------:R-:W-:Y:S02]  /*5950*/  ISETP.GE.U32.AND.EX P0, PT, R21.reuse, R13.reuse, PT, P0 ;  /* 0x0000000d1500720c */ /* 0x0c0fe40003f06100 */
[----:B------:R-:W-:Y:S02]  /*5960*/  IADD3.X R32, PT, PT, R21, ~R13, RZ, P1, !PT ;  /* 0x8000000d15207210 */ /* 0x000fe40000ffe4ff */
[----:B------:R-:W-:Y:S01]  /*5970*/  SEL R31, R34, R31, P0 ;  /* 0x0000001f221f7207 */ /* 0x000fe20000000000 */
[----:B------:R-:W-:Y:S01]  /*5980*/  IMAD.X R34, RZ, RZ, R29, P2 ;  /* 0x000000ffff227224 */ /* 0x000fe200010e061d */
[----:B------:R-:W-:-:S02]  /*5990*/  SEL R30, R30, R3, P0 ;  /* 0x000000031e1e7207 */ /* 0x000fc40000000000 */
[----:B------:R-:W-:Y:S02]  /*59a0*/  SEL R21, R32, R21, P0 ;  /* 0x0000001520157207 */ /* 0x000fe40000000000 */
[----:B------:R-:W-:Y:S02]  /*59b0*/  ISETP.GE.U32.AND P1, PT, R31, R12, PT ;  /* 0x0000000c1f00720c */ /* 0x000fe40003f26070 */
[----:B------:R-:W-:Y:S02]  /*59c0*/  SEL R34, R34, R29, P0 ;  /* 0x0000001d22227207 */ /* 0x000fe40000000000 */
[----:B------:R-:W-:Y:S02]  /*59d0*/  IADD3 R3, P2, PT, R30, 0x1, RZ ;  /* 0x000000011e037810 */ /* 0x000fe40007f5e0ff */
[----:B------:R-:W-:Y:S02]  /*59e0*/  ISETP.GE.U32.AND.EX P0, PT, R21, R13, PT, P1 ;  /* 0x0000000d1500720c */ /* 0x000fe40003f06110 */
[----:B------:R-:W-:Y:S01]  /*59f0*/  ISETP.GE.AND P1, PT, R28, RZ, PT ;  /* 0x000000ff1c00720c */ /* 0x000fe20003f26270 */
[----:B------:R-:W-:Y:S01]  /*5a00*/  IMAD.X R13, RZ, RZ, R34, P2 ;  /* 0x000000ffff0d7224 */ /* 0x000fe200010e0622 */
[----:B------:R-:W-:-:S04]  /*5a10*/  SEL R3, R3, R30, P0 ;  /* 0x0000001e03037207 */ /* 0x000fc80000000000 */
[----:B------:R-:W-:Y:S02]  /*5a20*/  SEL R12, R13, R34, P0 ;  /* 0x000000220d0c7207 */ /* 0x000fe40000000000 */
[-C--:B------:R-:W-:Y:S02]  /*5a30*/  IADD3 R30, P2, PT, RZ, -R3.reuse, RZ ;  /* 0x80000003ff1e7210 */ /* 0x080fe40007f5e0ff */
[----:B------:R-:W-:Y:S02]  /*5a40*/  ISETP.NE.U32.AND P0, PT, R20, RZ, PT ;  /* 0x000000ff1400720c */ /* 0x000fe40003f05070 */
[----:B------:R-:W-:Y:S01]  /*5a50*/  SEL R3, R30, R3, !P1 ;  /* 0x000000031e037207 */ /* 0x000fe20004800000 */
[----:B------:R-:W-:Y:S01]  /*5a60*/  IMAD.X R13, RZ, RZ, ~R12, P2 ;  /* 0x000000ffff0d7224 */ /* 0x000fe200010e0e0c */
[----:B------:R-:W-:Y:S01]  /*5a70*/  ISETP.NE.AND.EX P0, PT, R15, RZ, PT, P0 ;  /* 0x000000ff0f00720c */ /* 0x000fe20003f05300 */
[----:B------:R-:W-:-:S03]  /*5a80*/  IMAD.MOV.U32 R15, RZ, RZ, 0x0 ;  /* 0x00000000ff0f7424 */ /* 0x000fc600078e00ff */
[----:B------:R-:W-:Y:S02]  /*5a90*/  SEL R12, R13, R12, !P1 ;  /* 0x0000000c0d0c7207 */ /* 0x000fe40004800000 */
[----:B------:R-:W-:Y:S02]  /*5aa0*/  SEL R3, R3, 0xffffffff, P0 ;  /* 0xffffffff03037807 */ /* 0x000fe40000000000 */
[----:B------:R-:W-:Y:S01]  /*5ab0*/  SEL R12, R12, 0xffffffff, P0 ;  /* 0xffffffff0c0c7807 */ /* 0x000fe20000000000 */
[----:B------:R-:W-:Y:S06]  /*5ac0*/  RET.REL.NODEC R14 `(_Z24sequentialTransferKernelP11SharedState) ;  /* 0xffffffa40e4c7950 */ /* 0x000fec0003c3ffff */
.L_x_232:
[----:B------:R-:W-:-:S00]  /*5ad0*/  BRA `(.L_x_232) ;  /* 0xfffffffc00fc7947 */ /* 0x000fc0000383ffff */
[----:B------:R-:W-:-:S00]  /*5ae0*/  NOP ;  /* 0x0000000000007918 */ /* 0x000fc00000000000 */
        /* <DEDUP_REMOVED lines=9> */
.L_x_233:


//--------------------- .nv.global.init           --------------------------
	.section	.nv.global.init,"aw",@progbits
.nv.global.init:
	.type		$str$1,@object
	.size		$str$1,($str - $str$1)
$str$1:
        /*0000*/ 	.byte	0x62, 0x75, 0x66, 0x66, 0x65, 0x72, 0x53, 0x69, 0x7a, 0x65, 0x20, 0x25, 0x6c, 0x6c, 0x64, 0x20
        /*0010*/ 	.byte	0x72, 0x65, 0x70, 0x65, 0x74, 0x69, 0x74, 0x69, 0x6f, 0x6e, 0x73, 0x20, 0x25, 0x64, 0x20, 0x6d
        /*0020*/ 	.byte	0x65, 0x61, 0x73, 0x75, 0x72, 0x65, 0x64, 0x43, 0x6c, 0x6f, 0x63, 0x6b, 0x73, 0x20, 0x25, 0x6c
        /*0030*/ 	.byte	0x6c, 0x64, 0x0a, 0x00
	.type		$str,@object
	.size		$str,(.L_0 - $str)
$str:
        /*0034*/ 	.byte	0x2a, 0x2a, 0x2a, 0x20, 0x53, 0x74, 0x61, 0x72, 0x74, 0x20, 0x62, 0x65, 0x6e, 0x63, 0x68, 0x6d
        /*0044*/ 	.byte	0x61, 0x72, 0x6b, 0x20, 0x73, 0x65, 0x71, 0x75, 0x65, 0x6e, 0x74, 0x69, 0x61, 0x6c, 0x20, 0x64
        /*0054*/ 	.byte	0x65, 0x76, 0x69, 0x63, 0x65, 0x20, 0x74, 0x72, 0x61, 0x6e, 0x73, 0x66, 0x65, 0x72, 0x73, 0x20
        /*0064*/ 	.byte	0x2a, 0x2a, 0x2a, 0x0a, 0x00
.L_0:


//--------------------- .nv.shared.reserved.0     --------------------------
	.section	.nv.shared.reserved.0,"aw",@nobits
	.weak		__nv_reservedSMEM_offset_0_alias
	.size		__nv_reservedSMEM_offset_0_alias, 0, 64
	.other		__nv_reservedSMEM_offset_0_alias,@"STO_CUDA_RESERVED_SHARED STV_DEFAULT"
__nv_reservedSMEM_offset_0_alias:
	.zero		0
	.zero		64


//--------------------- .nv.constant0._Z24sequentialTransferKernelP11SharedState --------------------------
	.section	.nv.constant0._Z24sequentialTransferKernelP11SharedState,"a",@progbits
	.sectionflags	@""
	.align	4
.nv.constant0._Z24sequentialTransferKernelP11SharedState:
	.zero		904


//--------------------- SYMBOLS --------------------------

	.type		.nv.reservedSmem.offset0,@object
	.size		.nv.reservedSmem.offset0,0x4
	.type		vprintf,@function
